	.target	sm_90a

	.elftype	@"ET_EXEC"


//--------------------- .note.nv.tkinfo           --------------------------
	.section	.note.nv.tkinfo,"",@"SHT_NOTE"
	.sectionflags	@"SHF_NOTE_NV_TKINFO"
	.tkinfo
        /*0018*/ 	.word	0x00000002
        /*0030*/ 	.string	""
        /*0030*/ 	.string	"ptxas"
        /*0030*/ 	.string	"Cuda compilation tools, release 13.0, V13.0.88"
        /*0030*/ 	.string	"Build cuda_13.0.r13.0/compiler.36424714_0"
        /*0030*/ 	.string	"-arch sm_90a -m 64 "



//--------------------- .note.nv.cuinfo           --------------------------
	.section	.note.nv.cuinfo,"",@"SHT_NOTE"
	.sectionflags	@"SHF_NOTE_NV_CUINFO"
        /*0018*/ 	.short	0x0002
        /*001a*/ 	.short	0x005a
        /*001c*/ 	.short	0x0082
	.zero		2


//--------------------- .nv.info                  --------------------------
	.section	.nv.info,"",@"SHT_CUDA_INFO"
	.align	4


	//----- nvinfo : EIATTR_REGCOUNT
	.align		4
        /*0000*/ 	.byte	0x04, 0x2f
        /*0002*/ 	.short	(.L_16 - .L_15)
	.align		4
.L_15:
        /*0004*/ 	.word	index@(_ZN7cutlass13device_kernelINS_4fmha6kernel28FmhaKernelTmaWarpSpecializedINS1_10collective30FmhaMainloopTmaWarpSpecializedINS_6half_tEffN4cute5tupleIJNS7_1CILi128EEENS9_ILi64EEENS9_ILi112EEEEEENS8_IJiNS9_ILi1EEENS8_IJiiEEEEEESG_SG_NS4_14ResidualFusionEJEEENS4_15FmhaFwdEpilogueIS6_fNS8_IJSB_SC_SB_EEEEENS2_23IndividualTileSchedulerEJEEEEEvNT_6ParamsE)
        /*0008*/ 	.word	0x000000a8


	//----- nvinfo : EIATTR_FRAME_SIZE
	.align		4
.L_16:
        /*000c*/ 	.byte	0x04, 0x11
        /*000e*/ 	.short	(.L_18 - .L_17)
	.align		4
.L_17:
        /*0010*/ 	.word	index@($__internal_0_$__cuda_sm20_rcp_rn_f32_slowpath)
        /*0014*/ 	.word	0x00000000


	//----- nvinfo : EIATTR_FRAME_SIZE
	.align		4
.L_18:
        /*0018*/ 	.byte	0x04, 0x11
        /*001a*/ 	.short	(.L_20 - .L_19)
	.align		4
.L_19:
        /*001c*/ 	.word	index@(_ZN7cutlass13device_kernelINS_4fmha6kernel28FmhaKernelTmaWarpSpecializedINS1_10collective30FmhaMainloopTmaWarpSpecializedINS_6half_tEffN4cute5tupleIJNS7_1CILi128EEENS9_ILi64EEENS9_ILi112EEEEEENS8_IJiNS9_ILi1EEENS8_IJiiEEEEEESG_SG_NS4_14ResidualFusionEJEEENS4_15FmhaFwdEpilogueIS6_fNS8_IJSB_SC_SB_EEEEENS2_23IndividualTileSchedulerEJEEEEEvNT_6ParamsE)
        /*0020*/ 	.word	0x00000000


	//----- nvinfo : EIATTR_MIN_STACK_SIZE
	.align		4
.L_20:
        /*0024*/ 	.byte	0x04, 0x12
        /*0026*/ 	.short	(.L_22 - .L_21)
	.align		4
.L_21:
        /*0028*/ 	.word	index@(_ZN7cutlass13device_kernelINS_4fmha6kernel28FmhaKernelTmaWarpSpecializedINS1_10collective30FmhaMainloopTmaWarpSpecializedINS_6half_tEffN4cute5tupleIJNS7_1CILi128EEENS9_ILi64EEENS9_ILi112EEEEEENS8_IJiNS9_ILi1EEENS8_IJiiEEEEEESG_SG_NS4_14ResidualFusionEJEEENS4_15FmhaFwdEpilogueIS6_fNS8_IJSB_SC_SB_EEEEENS2_23IndividualTileSchedulerEJEEEEEvNT_6ParamsE)
        /*002c*/ 	.word	0x00000000
.L_22:


//--------------------- .nv.compat                --------------------------
	.section	.nv.compat,"",@"SHT_CUDA_COMPAT_INFO"
	.align	4
        /*0000*/ 	.byte	0x02, 0x09, 0x01, 0x00, 0x02, 0x02, 0x04, 0x00, 0x02, 0x05, 0x05, 0x00, 0x03, 0x07, 0x01, 0x01
        /*0010*/ 	.byte	0x02, 0x03, 0x01, 0x00, 0x02, 0x06, 0x01, 0x00, 0x04, 0x0b, 0x08, 0x00, 0x00, 0x00, 0x00, 0x00
        /*0020*/ 	.byte	0x00, 0x00, 0x00, 0x00


//--------------------- .nv.info._ZN7cutlass13device_kernelINS_4fmha6kernel28FmhaKernelTmaWarpSpecializedINS1_10collective30FmhaMainloopTmaWarpSpecializedINS_6half_tEffN4cute5tupleIJNS7_1CILi128EEENS9_ILi64EEENS9_ILi112EEEEEENS8_IJiNS9_ILi1EEENS8_IJiiEEEEEESG_SG_NS4_14ResidualFusionEJEEENS4_15FmhaFwdEpilogueIS6_fNS8_IJSB_SC_SB_EEEEENS2_23IndividualTileSchedulerEJEEEEEvNT_6ParamsE --------------------------
	.section	.nv.info._ZN7cutlass13device_kernelINS_4fmha6kernel28FmhaKernelTmaWarpSpecializedINS1_10collective30FmhaMainloopTmaWarpSpecializedINS_6half_tEffN4cute5tupleIJNS7_1CILi128EEENS9_ILi64EEENS9_ILi112EEEEEENS8_IJiNS9_ILi1EEENS8_IJiiEEEEEESG_SG_NS4_14ResidualFusionEJEEENS4_15FmhaFwdEpilogueIS6_fNS8_IJSB_SC_SB_EEEEENS2_23IndividualTileSchedulerEJEEEEEvNT_6ParamsE,"",@"SHT_CUDA_INFO"
	.sectionflags	@""
	.align	4


	//----- nvinfo : EIATTR_CUDA_API_VERSION
	.align		4
        /*0000*/ 	.byte	0x04, 0x37
        /*0002*/ 	.short	(.L_24 - .L_23)
.L_23:
        /*0004*/ 	.word	0x00000082


	//----- nvinfo : EIATTR_KPARAM_INFO
	.align		4
.L_24:
        /*0008*/ 	.byte	0x04, 0x17
        /*000a*/ 	.short	(.L_26 - .L_25)
.L_25:
        /*000c*/ 	.word	0x00000000
        /*0010*/ 	.short	0x0000
        /*0012*/ 	.short	0x0070
        /*0014*/ 	.byte	0x00, 0xf0, 0x01, 0x20


	//----- nvinfo : EIATTR_SPARSE_MMA_MASK
	.align		4
.L_26:
        /*0018*/ 	.byte	0x03, 0x50
        /*001a*/ 	.short	0x0000


	//----- nvinfo : EIATTR_MAXREG_COUNT
	.align		4
        /*001c*/ 	.byte	0x03, 0x1b
        /*001e*/ 	.short	0x00a8


	//----- nvinfo : EIATTR_NUM_BARRIERS
	.align		4
        /*0020*/ 	.byte	0x02, 0x4c
        /*0022*/ 	.byte	0x02
	.zero		1


	//----- nvinfo : EIATTR_EXTERNS
	.align		4
        /*0024*/ 	.byte	0x04, 0x0f
        /*0026*/ 	.short	(.L_28 - .L_27)


	//   ....[0]....
	.align		4
.L_27:
        /*0028*/ 	.word	index@(__assertfail)


	//----- nvinfo : EIATTR_MERCURY_ISA_VERSION
	.align		4
.L_28:
        /*002c*/ 	.byte	0x03, 0x5f
        /*002e*/ 	.short	0x0101


	//----- nvinfo : EIATTR_INT_WARP_WIDE_INSTR_OFFSETS
	.align		4
        /*0030*/ 	.byte	0x04, 0x31
        /*0032*/ 	.short	(.L_30 - .L_29)


	//   ....[0]....
.L_29:
        /*0034*/ 	.word	0x000006f0


	//   ....[1]....
        /*0038*/ 	.word	0x00000700


	//   ....[2]....
        /*003c*/ 	.word	0x00000710


	//   ....[3]....
        /*0040*/ 	.word	0x00000720


	//   ....[4]....
        /*0044*/ 	.word	0x00000790


	//----- nvinfo : EIATTR_COOP_GROUP_MASK_REGIDS
	.align		4
.L_30:
        /*0048*/ 	.byte	0x04, 0x29
        /*004a*/ 	.short	(.L_32 - .L_31)


	//   ....[0]....
.L_31:
        /*004c*/ 	.word	0xffffffff


	//   ....[1]....
        /*0050*/ 	.word	0xffffffff


	//   ....[2]....
        /*0054*/ 	.word	0xffffffff


	//   ....[3]....
        /*0058*/ 	.word	0xffffffff


	//   ....[4]....
        /*005c*/ 	.word	0xffffffff


	//   ....[5]....
        /*0060*/ 	.word	0xffffffff


	//   ....[6]....
        /*0064*/ 	.word	0xffffffff


	//   ....[7]....
        /*0068*/ 	.word	0xffffffff


	//   ....[8]....
        /*006c*/ 	.word	0xffffffff


	//   ....[9]....
        /*0070*/ 	.word	0xffffffff


	//   ....[10]....
        /*0074*/ 	.word	0xffffffff


	//   ....[11]....
        /*0078*/ 	.word	0xffffffff


	//   ....[12]....
        /*007c*/ 	.word	0xffffffff


	//   ....[13]....
        /*0080*/ 	.word	0xffffffff


	//   ....[14]....
        /*0084*/ 	.word	0xffffffff


	//   ....[15]....
        /*0088*/ 	.word	0xffffffff


	//   ....[16]....
        /*008c*/ 	.word	0xffffffff


	//   ....[17]....
        /*0090*/ 	.word	0xffffffff


	//   ....[18]....
        /*0094*/ 	.word	0xffffffff


	//   ....[19]....
        /*0098*/ 	.word	0xffffffff


	//   ....[20]....
        /*009c*/ 	.word	0xffffffff


	//   ....[21]....
        /*00a0*/ 	.word	0xffffffff


	//----- nvinfo : EIATTR_COOP_GROUP_INSTR_OFFSETS
	.align		4
.L_32:
        /*00a4*/ 	.byte	0x04, 0x28
        /*00a6*/ 	.short	(.L_34 - .L_33)


	//   ....[0]....
.L_33:
        /*00a8*/ 	.word	0x00000050


	//   ....[1]....
        /*00ac*/ 	.word	0x00000080


	//   ....[2]....
        /*00b0*/ 	.word	0x000001b0


	//   ....[3]....
        /*00b4*/ 	.word	0x00000370


	//   ....[4]....
        /*00b8*/ 	.word	0x00000530


	//   ....[5]....
        /*00bc*/ 	.word	0x00000690


	//   ....[6]....
        /*00c0*/ 	.word	0x00001750


	//   ....[7]....
        /*00c4*/ 	.word	0x000017a0


	//   ....[8]....
        /*00c8*/ 	.word	0x00001b00


	//   ....[9]....
        /*00cc*/ 	.word	0x00001bf0


	//   ....[10]....
        /*00d0*/ 	.word	0x00003510


	//   ....[11]....
        /*00d4*/ 	.word	0x00003540


	//   ....[12]....
        /*00d8*/ 	.word	0x00003840


	//   ....[13]....
        /*00dc*/ 	.word	0x00003960


	//   ....[14]....
        /*00e0*/ 	.word	0x00005c60


	//   ....[15]....
        /*00e4*/ 	.word	0x00005cc0


	//   ....[16]....
        /*00e8*/ 	.word	0x00006010


	//   ....[17]....
        /*00ec*/ 	.word	0x00006130


	//   ....[18]....
        /*00f0*/ 	.word	0x00007b00


	//   ....[19]....
        /*00f4*/ 	.word	0x00007b40


	//   ....[20]....
        /*00f8*/ 	.word	0x00007b80


	//   ....[21]....
        /*00fc*/ 	.word	0x00007b90


	//----- nvinfo : EIATTR_REG_RECONFIG
	.align		4
.L_34:
        /*0100*/ 	.byte	0x01, 0x54
	.zero		2


	//----- nvinfo : EIATTR_SYSCALL_OFFSETS
	.align		4
        /*0104*/ 	.byte	0x04, 0x46
        /*0106*/ 	.short	(.L_36 - .L_35)


	//   ....[0]....
.L_35:
        /*0108*/ 	.word	0x000086e0


	//   ....[1]....
        /*010c*/ 	.word	0x00008840


	//----- nvinfo : EIATTR_MBARRIER_INSTR_OFFSETS
	.align		4
.L_36:
        /*0110*/ 	.byte	0x04, 0x39
        /*0112*/ 	.short	(.L_38 - .L_37)


	//   ....[0]....
.L_37:
        /*0114*/ 	.word	0x00000320
        /*0118*/ 	.word	0x000000ff
        /*011c*/ 	.word	0x00018850
        /*0120*/ 	.short	0x0100
        /*0122*/ 	.byte	0x06
	.zero		1


	//   ....[1]....
        /*0124*/ 	.word	0x00000330
        /*0128*/ 	.word	0x000000ff
        /*012c*/ 	.word	0x00018860
        /*0130*/ 	.short	0x0100
        /*0132*/ 	.byte	0x06
	.zero		1


	//   ....[2]....
        /*0134*/ 	.word	0x00000340
        /*0138*/ 	.word	0x000000ff
        /*013c*/ 	.word	0x00018858
        /*0140*/ 	.short	0x0100
        /*0142*/ 	.byte	0x06
	.zero		1


	//   ....[3]....
        /*0144*/ 	.word	0x00000350
        /*0148*/ 	.word	0x000000ff
        /*014c*/ 	.word	0x00018868
        /*0150*/ 	.short	0x0100
        /*0152*/ 	.byte	0x06
	.zero		1


	//   ....[4]....
        /*0154*/ 	.word	0x00000480
        /*0158*/ 	.word	0x000000ff
        /*015c*/ 	.word	0x00018800
        /*0160*/ 	.short	0x0100
        /*0162*/ 	.byte	0x06
	.zero		1


	//   ....[5]....
        /*0164*/ 	.word	0x00000490
        /*0168*/ 	.word	0x000000ff
        /*016c*/ 	.word	0x00018828
        /*0170*/ 	.short	0x0100
        /*0172*/ 	.byte	0x06
	.zero		1


	//   ....[6]....
        /*0174*/ 	.word	0x000004a0
        /*0178*/ 	.word	0x000000ff
        /*017c*/ 	.word	0x00018808
        /*0180*/ 	.short	0x0100
        /*0182*/ 	.byte	0x06
	.zero		1


	//   ....[7]....
        /*0184*/ 	.word	0x000004b0
        /*0188*/ 	.word	0x000000ff
        /*018c*/ 	.word	0x00018830
        /*0190*/ 	.short	0x0100
        /*0192*/ 	.byte	0x06
	.zero		1


	//   ....[8]....
        /*0194*/ 	.word	0x000004c0
        /*0198*/ 	.word	0x000000ff
        /*019c*/ 	.word	0x00018810
        /*01a0*/ 	.short	0x0100
        /*01a2*/ 	.byte	0x06
	.zero		1


	//   ....[9]....
        /*01a4*/ 	.word	0x000004d0
        /*01a8*/ 	.word	0x000000ff
        /*01ac*/ 	.word	0x00018838
        /*01b0*/ 	.short	0x0100
        /*01b2*/ 	.byte	0x06
	.zero		1


	//   ....[10]....
        /*01b4*/ 	.word	0x000004e0
        /*01b8*/ 	.word	0x000000ff
        /*01bc*/ 	.word	0x00018818
        /*01c0*/ 	.short	0x0100
        /*01c2*/ 	.byte	0x06
	.zero		1


	//   ....[11]....
        /*01c4*/ 	.word	0x000004f0
        /*01c8*/ 	.word	0x000000ff
        /*01cc*/ 	.word	0x00018840
        /*01d0*/ 	.short	0x0100
        /*01d2*/ 	.byte	0x06
	.zero		1


	//   ....[12]....
        /*01d4*/ 	.word	0x00000500
        /*01d8*/ 	.word	0x000000ff
        /*01dc*/ 	.word	0x00018820
        /*01e0*/ 	.short	0x0100
        /*01e2*/ 	.byte	0x06
	.zero		1


	//   ....[13]....
        /*01e4*/ 	.word	0x00000510
        /*01e8*/ 	.word	0x000000ff
        /*01ec*/ 	.word	0x00018848
        /*01f0*/ 	.short	0x0100
        /*01f2*/ 	.byte	0x06
	.zero		1


	//   ....[14]....
        /*01f4*/ 	.word	0x00000640
        /*01f8*/ 	.word	0x000000ff
        /*01fc*/ 	.word	0x00018870
        /*0200*/ 	.short	0x0100
        /*0202*/ 	.byte	0x06
	.zero		1


	//   ....[15]....
        /*0204*/ 	.word	0x00000650
        /*0208*/ 	.word	0x000000ff
        /*020c*/ 	.word	0x00018880
        /*0210*/ 	.short	0x0100
        /*0212*/ 	.byte	0x06
	.zero		1


	//   ....[16]....
        /*0214*/ 	.word	0x00000660
        /*0218*/ 	.word	0x000000ff
        /*021c*/ 	.word	0x00018878
        /*0220*/ 	.short	0x0100
        /*0222*/ 	.byte	0x06
	.zero		1


	//   ....[17]....
        /*0224*/ 	.word	0x00000670
        /*0228*/ 	.word	0x000000ff
        /*022c*/ 	.word	0x00018888
        /*0230*/ 	.short	0x0100
        /*0232*/ 	.byte	0x06
	.zero		1


	//   ....[18]....
        /*0234*/ 	.word	0x000007b0
        /*0238*/ 	.word	0x000000ff
        /*023c*/ 	.word	0x00018890
        /*0240*/ 	.short	0x0100
        /*0242*/ 	.byte	0x06
	.zero		1


	//   ....[19]....
        /*0244*/ 	.word	0x000007c0
        /*0248*/ 	.word	0x000000ff
        /*024c*/ 	.word	0x00018898
        /*0250*/ 	.short	0x0100
        /*0252*/ 	.byte	0x06
	.zero		1


	//   ....[20]....
        /*0254*/ 	.word	0x000007d0
        /*0258*/ 	.word	0x000000ff
        /*025c*/ 	.word	0x000188a0
        /*0260*/ 	.short	0x0100
        /*0262*/ 	.byte	0x06
	.zero		1


	//   ....[21]....
        /*0264*/ 	.word	0x000007e0
        /*0268*/ 	.word	0x000000ff
        /*026c*/ 	.word	0x000188a8
        /*0270*/ 	.short	0x0100
        /*0272*/ 	.byte	0x06
	.zero		1


	//   ....[22]....
        /*0274*/ 	.word	0x000008e0
        /*0278*/ 	.word	0x000000ff
        /*027c*/ 	.word	0x000188c0
        /*0280*/ 	.short	0x0100
        /*0282*/ 	.byte	0x06
	.zero		1


	//   ....[23]....
        /*0284*/ 	.word	0x000008f0
        /*0288*/ 	.word	0x000000ff
        /*028c*/ 	.word	0x000188e0
        /*0290*/ 	.short	0x0100
        /*0292*/ 	.byte	0x06
	.zero		1


	//   ....[24]....
        /*0294*/ 	.word	0x00000900
        /*0298*/ 	.word	0x000000ff
        /*029c*/ 	.word	0x000188c8
        /*02a0*/ 	.short	0x0100
        /*02a2*/ 	.byte	0x06
	.zero		1


	//   ....[25]....
        /*02a4*/ 	.word	0x00000910
        /*02a8*/ 	.word	0x000000ff
        /*02ac*/ 	.word	0x000188e8
        /*02b0*/ 	.short	0x0100
        /*02b2*/ 	.byte	0x06
	.zero		1


	//   ....[26]....
        /*02b4*/ 	.word	0x00000920
        /*02b8*/ 	.word	0x000000ff
        /*02bc*/ 	.word	0x000188d0
        /*02c0*/ 	.short	0x0100
        /*02c2*/ 	.byte	0x06
	.zero		1


	//   ....[27]....
        /*02c4*/ 	.word	0x00000930
        /*02c8*/ 	.word	0x000000ff
        /*02cc*/ 	.word	0x000188f0
        /*02d0*/ 	.short	0x0100
        /*02d2*/ 	.byte	0x06
	.zero		1


	//   ....[28]....
        /*02d4*/ 	.word	0x00000940
        /*02d8*/ 	.word	0x000000ff
        /*02dc*/ 	.word	0x000188d8
        /*02e0*/ 	.short	0x0100
        /*02e2*/ 	.byte	0x06
	.zero		1


	//   ....[29]....
        /*02e4*/ 	.word	0x00000950
        /*02e8*/ 	.word	0x000000ff
        /*02ec*/ 	.word	0x000188f8
        /*02f0*/ 	.short	0x0100
        /*02f2*/ 	.byte	0x06
	.zero		1


	//   ....[30]....
        /*02f4*/ 	.word	0x00000dd0
        /*02f8*/ 	.word	0x000000ff
        /*02fc*/ 	.word	0x00018850
        /*0300*/ 	.short	0x010a
        /*0302*/ 	.byte	0x08
	.zero		1


	//   ....[31]....
        /*0304*/ 	.word	0x00000e50
        /*0308*/ 	.word	0x000000ff
        /*030c*/ 	.word	0x00018800
        /*0310*/ 	.short	0x010a
        /*0312*/ 	.byte	0x24
	.zero		1


	//   ....[32]....
        /*0314*/ 	.word	0x00000ea0
        /*0318*/ 	.word	0x000000ff
        /*031c*/ 	.word	0xfffffff8
        /*0320*/ 	.short	0x010a
        /*0322*/ 	.byte	0x26
	.zero		1


	//   ....[33]....
        /*0324*/ 	.word	0x000024b0
        /*0328*/ 	.word	0x00000006
        /*032c*/ 	.word	0x00000000
        /*0330*/ 	.short	0x0101
        /*0332*/ 	.byte	0x29
	.zero		1


	//   ....[34]....
        /*0334*/ 	.word	0x00002670
        /*0338*/ 	.word	0x000000ff
        /*033c*/ 	.word	0x00018808
        /*0340*/ 	.short	0x010a
        /*0342*/ 	.byte	0x24
	.zero		1


	//   ....[35]....
        /*0344*/ 	.word	0x00002fd0
        /*0348*/ 	.word	0x000000ff
        /*034c*/ 	.word	0x00000000
        /*0350*/ 	.short	0x0101
        /*0352*/ 	.byte	0x05
	.zero		1


	//   ....[36]....
        /*0354*/ 	.word	0x00003140
        /*0358*/ 	.word	0x000000ff
        /*035c*/ 	.word	0x00018800
        /*0360*/ 	.short	0x010a
        /*0362*/ 	.byte	0x04
	.zero		1


	//   ....[37]....
        /*0364*/ 	.word	0x000044e0
        /*0368*/ 	.word	0x000000ff
        /*036c*/ 	.word	0x00018800
        /*0370*/ 	.short	0x010a
        /*0372*/ 	.byte	0x06
	.zero		1


	//   ....[38]....
        /*0374*/ 	.word	0x00004870
        /*0378*/ 	.word	0x000000ff
        /*037c*/ 	.word	0x00018800
        /*0380*/ 	.short	0x010a
        /*0382*/ 	.byte	0x06
	.zero		1


	//   ....[39]....
        /*0384*/ 	.word	0x000051b0
        /*0388*/ 	.word	0x000000ff
        /*038c*/ 	.word	0x00000000
        /*0390*/ 	.short	0x0101
        /*0392*/ 	.byte	0x06
	.zero		1


	//   ....[40]....
        /*0394*/ 	.word	0x00005260
        /*0398*/ 	.word	0x000000ff
        /*039c*/ 	.word	0x00000000
        /*03a0*/ 	.short	0x0101
        /*03a2*/ 	.byte	0x06
	.zero		1


	//   ....[41]....
        /*03a4*/ 	.word	0x00005410
        /*03a8*/ 	.word	0x000000ff
        /*03ac*/ 	.word	0x00018800
        /*03b0*/ 	.short	0x010a
        /*03b2*/ 	.byte	0x04
	.zero		1


	//   ....[42]....
        /*03b4*/ 	.word	0x00006c90
        /*03b8*/ 	.word	0x000000ff
        /*03bc*/ 	.word	0x00018800
        /*03c0*/ 	.short	0x010a
        /*03c2*/ 	.byte	0x05
	.zero		1


	//   ....[43]....
        /*03c4*/ 	.word	0x00007000
        /*03c8*/ 	.word	0x000000ff
        /*03cc*/ 	.word	0x00018800
        /*03d0*/ 	.short	0x010a
        /*03d2*/ 	.byte	0x05
	.zero		1


	//   ....[44]....
        /*03d4*/ 	.word	0x00007940
        /*03d8*/ 	.word	0x000000ff
        /*03dc*/ 	.word	0x00000000
        /*03e0*/ 	.short	0x0101
        /*03e2*/ 	.byte	0x05
	.zero		1


	//   ....[45]....
        /*03e4*/ 	.word	0x000079f0
        /*03e8*/ 	.word	0x000000ff
        /*03ec*/ 	.word	0x00000000
        /*03f0*/ 	.short	0x0101
        /*03f2*/ 	.byte	0x05
	.zero		1


	//   ....[46]....
        /*03f4*/ 	.word	0x00008170
        /*03f8*/ 	.word	0x000000ff
        /*03fc*/ 	.word	0x00000008
        /*0400*/ 	.short	0x010a
        /*0402*/ 	.byte	0x26
	.zero		1


	//   ....[47]....
        /*0404*/ 	.word	0x000099a0
        /*0408*/ 	.word	0x00000000
        /*040c*/ 	.word	0x00018890
        /*0410*/ 	.short	0x0101
        /*0412*/ 	.byte	0x24
	.zero		1


	//   ....[48]....
        /*0414*/ 	.word	0x00009af0
        /*0418*/ 	.word	0x00000004
        /*041c*/ 	.word	0x00018860
        /*0420*/ 	.short	0x010a
        /*0422*/ 	.byte	0x3f
	.zero		1


	//   ....[49]....
        /*0424*/ 	.word	0x00009f90
        /*0428*/ 	.word	0x00000002
        /*042c*/ 	.word	0x00018828
        /*0430*/ 	.short	0x010a
        /*0432*/ 	.byte	0x3f
	.zero		1


	//   ....[50]....
        /*0434*/ 	.word	0x0000a430
        /*0438*/ 	.word	0x00000005
        /*043c*/ 	.word	0x00018860
        /*0440*/ 	.short	0x010a
        /*0442*/ 	.byte	0x3f
	.zero		1


	//   ....[51]....
        /*0444*/ 	.word	0x0000a900
        /*0448*/ 	.word	0x00000004
        /*044c*/ 	.word	0x00018828
        /*0450*/ 	.short	0x010a
        /*0452*/ 	.byte	0x3f
	.zero		1


	//   ....[52]....
        /*0454*/ 	.word	0x0000ae90
        /*0458*/ 	.word	0x00000006
        /*045c*/ 	.word	0x00018828
        /*0460*/ 	.short	0x010a
        /*0462*/ 	.byte	0x3f
	.zero		1


	//   ....[53]....
        /*0464*/ 	.word	0x0000b360
        /*0468*/ 	.word	0x00000006
        /*046c*/ 	.word	0x00018828
        /*0470*/ 	.short	0x010a
        /*0472*/ 	.byte	0x3f
	.zero		1


	//   ....[54]....
        /*0474*/ 	.word	0x0000b820
        /*0478*/ 	.word	0x00000003
        /*047c*/ 	.word	0x00018850
        /*0480*/ 	.short	0x010a
        /*0482*/ 	.byte	0x3f
	.zero		1


	//   ....[55]....
        /*0484*/ 	.word	0x0000b880
        /*0488*/ 	.word	0x00000002
        /*048c*/ 	.word	0x00018800
        /*0490*/ 	.short	0x010a
        /*0492*/ 	.byte	0x3f
	.zero		1


	//   ....[56]....
        /*0494*/ 	.word	0x0000b8e0
        /*0498*/ 	.word	0x00000003
        /*049c*/ 	.word	0xfffffff8
        /*04a0*/ 	.short	0x010a
        /*04a2*/ 	.byte	0x3f
	.zero		1


	//   ....[57]....
        /*04a4*/ 	.word	0x0000b940
        /*04a8*/ 	.word	0x00000008
        /*04ac*/ 	.word	0x00018808
        /*04b0*/ 	.short	0x010a
        /*04b2*/ 	.byte	0x3f
	.zero		1


	//   ....[58]....
        /*04b4*/ 	.word	0x0000b9a0
        /*04b8*/ 	.word	0x00000005
        /*04bc*/ 	.word	0x00018800
        /*04c0*/ 	.short	0x010a
        /*04c2*/ 	.byte	0x3f
	.zero		1


	//   ....[59]....
        /*04c4*/ 	.word	0x0000ba00
        /*04c8*/ 	.word	0x00000009
        /*04cc*/ 	.word	0x00018800
        /*04d0*/ 	.short	0x010a
        /*04d2*/ 	.byte	0x3f
	.zero		1


	//   ....[60]....
        /*04d4*/ 	.word	0x0000ba60
        /*04d8*/ 	.word	0x00000005
        /*04dc*/ 	.word	0x00018800
        /*04e0*/ 	.short	0x010a
        /*04e2*/ 	.byte	0x3f
	.zero		1


	//   ....[61]....
        /*04e4*/ 	.word	0x0000bac0
        /*04e8*/ 	.word	0x00000009
        /*04ec*/ 	.word	0x00018800
        /*04f0*/ 	.short	0x010a
        /*04f2*/ 	.byte	0x3f
	.zero		1


	//   ....[62]....
        /*04f4*/ 	.word	0x0000bb20
        /*04f8*/ 	.word	0x00000003
        /*04fc*/ 	.word	0x00000008
        /*0500*/ 	.short	0x010a
        /*0502*/ 	.byte	0x3f
	.zero		1


	//   ....[63]....
        /*0504*/ 	.word	0x0000bb70
        /*0508*/ 	.word	0x00000004
        /*050c*/ 	.word	0x00018860
        /*0510*/ 	.short	0x010a
        /*0512*/ 	.byte	0x3f
	.zero		1


	//   ....[64]....
        /*0514*/ 	.word	0x0000bbc0
        /*0518*/ 	.word	0x00000002
        /*051c*/ 	.word	0x00018828
        /*0520*/ 	.short	0x010a
        /*0522*/ 	.byte	0x3f
	.zero		1


	//   ....[65]....
        /*0524*/ 	.word	0x0000bc10
        /*0528*/ 	.word	0x00000005
        /*052c*/ 	.word	0x00018860
        /*0530*/ 	.short	0x010a
        /*0532*/ 	.byte	0x3f
	.zero		1


	//   ....[66]....
        /*0534*/ 	.word	0x0000bc60
        /*0538*/ 	.word	0x00000004
        /*053c*/ 	.word	0x00018828
        /*0540*/ 	.short	0x010a
        /*0542*/ 	.byte	0x3f
	.zero		1


	//   ....[67]....
        /*0544*/ 	.word	0x0000bcb0
        /*0548*/ 	.word	0x00000006
        /*054c*/ 	.word	0x00018828
        /*0550*/ 	.short	0x010a
        /*0552*/ 	.byte	0x3f
	.zero		1


	//   ....[68]....
        /*0554*/ 	.word	0x0000bd00
        /*0558*/ 	.word	0x00000006
        /*055c*/ 	.word	0x00018828
        /*0560*/ 	.short	0x010a
        /*0562*/ 	.byte	0x3f
	.zero		1


	//----- nvinfo : EIATTR_NUM_MBARRIERS
	.align		4
.L_38:
        /*0564*/ 	.byte	0x03, 0x38
        /*0566*/ 	.short	0x001e


	//----- nvinfo : EIATTR_EXIT_INSTR_OFFSETS
	.align		4
        /*0568*/ 	.byte	0x04, 0x1c
        /*056a*/ 	.short	(.L_40 - .L_39)


	//   ....[0]....
.L_39:
        /*056c*/ 	.word	0x000009f0


	//   ....[1]....
        /*0570*/ 	.word	0x000099b0


	//   ....[2]....
        /*0574*/ 	.word	0x000099f0


	//   ....[3]....
        /*0578*/ 	.word	0x0000ad60


	//   ....[4]....
        /*057c*/ 	.word	0x0000b800


	//----- nvinfo : EIATTR_MAX_THREADS
	.align		4
.L_40:
        /*0580*/ 	.byte	0x04, 0x05
        /*0582*/ 	.short	(.L_42 - .L_41)
.L_41:
        /*0584*/ 	.word	0x00000180
        /*0588*/ 	.word	0x00000001
        /*058c*/ 	.word	0x00000001


	//----- nvinfo : EIATTR_CRS_STACK_SIZE
	.align		4
.L_42:
        /*0590*/ 	.byte	0x04, 0x1e
        /*0592*/ 	.short	(.L_44 - .L_43)
.L_43:
        /*0594*/ 	.word	0x00000000


	//----- nvinfo : EIATTR_CBANK_PARAM_SIZE
	.align		4
.L_44:
        /*0598*/ 	.byte	0x03, 0x19
        /*059a*/ 	.short	0x0870


	//----- nvinfo : EIATTR_PARAM_CBANK
	.align		4
        /*059c*/ 	.byte	0x04, 0x0a
        /*059e*/ 	.short	(.L_46 - .L_45)
	.align		4
.L_45:
        /*05a0*/ 	.word	index@(.nv.constant0._ZN7cutlass13device_kernelINS_4fmha6kernel28FmhaKernelTmaWarpSpecializedINS1_10collective30FmhaMainloopTmaWarpSpecializedINS_6half_tEffN4cute5tupleIJNS7_1CILi128EEENS9_ILi64EEENS9_ILi112EEEEEENS8_IJiNS9_ILi1EEENS8_IJiiEEEEEESG_SG_NS4_14ResidualFusionEJEEENS4_15FmhaFwdEpilogueIS6_fNS8_IJSB_SC_SB_EEEEENS2_23IndividualTileSchedulerEJEEEEEvNT_6ParamsE)
        /*05a4*/ 	.short	0x0210
        /*05a6*/ 	.short	0x0870


	//----- nvinfo : EIATTR_SW_WAR
	.align		4
.L_46:
        /*05a8*/ 	.byte	0x04, 0x36
        /*05aa*/ 	.short	(.L_48 - .L_47)
.L_47:
        /*05ac*/ 	.word	0x00000008
.L_48:


//--------------------- .nv.callgraph             --------------------------
	.section	.nv.callgraph,"",@"SHT_CUDA_CALLGRAPH"
	.align	4
	.sectionentsize	8
	.align		4
        /*0000*/ 	.word	0x00000000
	.align		4
        /*0004*/ 	.word	0xffffffff
	.align		4
        /*0008*/ 	.word	index@(_ZN7cutlass13device_kernelINS_4fmha6kernel28FmhaKernelTmaWarpSpecializedINS1_10collective30FmhaMainloopTmaWarpSpecializedINS_6half_tEffN4cute5tupleIJNS7_1CILi128EEENS9_ILi64EEENS9_ILi112EEEEEENS8_IJiNS9_ILi1EEENS8_IJiiEEEEEESG_SG_NS4_14ResidualFusionEJEEENS4_15FmhaFwdEpilogueIS6_fNS8_IJSB_SC_SB_EEEEENS2_23IndividualTileSchedulerEJEEEEEvNT_6ParamsE)
	.align		4
        /*000c*/ 	.word	index@(__assertfail)
	.align		4
        /*0010*/ 	.word	0x00000000
	.align		4
        /*0014*/ 	.word	0xfffffffe
	.align		4
        /*0018*/ 	.word	0x00000000
	.align		4
        /*001c*/ 	.word	0xfffffffd
	.align		4
        /*0020*/ 	.word	0x00000000
	.align		4
        /*0024*/ 	.word	0xfffffffc


//--------------------- .nv.constant4             --------------------------
	.section	.nv.constant4,"a",@progbits
	.align	8
	.align		8
.nv.constant4:
        /*0000*/ 	.dword	__assertfail
	.align		8
        /*0008*/ 	.dword	__unnamed_1
	.align		8
        /*0010*/ 	.dword	__unnamed_2
	.align		8
        /*0018*/ 	.dword	_ZN39_INTERNAL_ff744bfd_4_k_cu_a3f072ff_28774cuda3std3__45__cpo5beginE
	.align		8
        /*0020*/ 	.dword	_ZN39_INTERNAL_ff744bfd_4_k_cu_a3f072ff_28774cuda3std3__45__cpo3endE
	.align		8
        /*0028*/ 	.dword	_ZN39_INTERNAL_ff744bfd_4_k_cu_a3f072ff_28774cuda3std3__45__cpo6cbeginE
	.align		8
        /*0030*/ 	.dword	_ZN39_INTERNAL_ff744bfd_4_k_cu_a3f072ff_28774cuda3std3__45__cpo4cendE
	.align		8
        /*0038*/ 	.dword	_ZN39_INTERNAL_ff744bfd_4_k_cu_a3f072ff_28774cuda3std3__441_GLOBAL__N__ff744bfd_4_k_cu_a3f072ff_28776ignoreE
	.align		8
        /*0040*/ 	.dword	_ZN39_INTERNAL_ff744bfd_4_k_cu_a3f072ff_28774cuda3std3__419piecewise_constructE
	.align		8
        /*0048*/ 	.dword	_ZN39_INTERNAL_ff744bfd_4_k_cu_a3f072ff_28774cuda3std3__48in_placeE
	.align		8
        /*0050*/ 	.dword	_ZN39_INTERNAL_ff744bfd_4_k_cu_a3f072ff_28774cuda3std6ranges3__45__cpo4swapE
	.align		8
        /*0058*/ 	.dword	_ZN39_INTERNAL_ff744bfd_4_k_cu_a3f072ff_28774cuda3std6ranges3__45__cpo9iter_moveE
	.align		8
        /*0060*/ 	.dword	_ZN39_INTERNAL_ff744bfd_4_k_cu_a3f072ff_28774cute7productE
	.align		8
        /*0068*/ 	.dword	_ZN39_INTERNAL_ff744bfd_4_k_cu_a3f072ff_28774cute1_E
	.align		8
        /*0070*/ 	.dword	$str$24
	.align		8
        /*0078*/ 	.dword	$str$25


//--------------------- .text._ZN7cutlass13device_kernelINS_4fmha6kernel28FmhaKernelTmaWarpSpecializedINS1_10collective30FmhaMainloopTmaWarpSpecializedINS_6half_tEffN4cute5tupleIJNS7_1CILi128EEENS9_ILi64EEENS9_ILi112EEEEEENS8_IJiNS9_ILi1EEENS8_IJiiEEEEEESG_SG_NS4_14ResidualFusionEJEEENS4_15FmhaFwdEpilogueIS6_fNS8_IJSB_SC_SB_EEEEENS2_23IndividualTileSchedulerEJEEEEEvNT_6ParamsE --------------------------
	.section	.text._ZN7cutlass13device_kernelINS_4fmha6kernel28FmhaKernelTmaWarpSpecializedINS1_10collective30FmhaMainloopTmaWarpSpecializedINS_6half_tEffN4cute5tupleIJNS7_1CILi128EEENS9_ILi64EEENS9_ILi112EEEEEENS8_IJiNS9_ILi1EEENS8_IJiiEEEEEESG_SG_NS4_14ResidualFusionEJEEENS4_15FmhaFwdEpilogueIS6_fNS8_IJSB_SC_SB_EEEEENS2_23IndividualTileSchedulerEJEEEEEvNT_6ParamsE,"ax",@progbits
	.align	128
.text._ZN7cutlass13device_kernelINS_4fmha6kernel28FmhaKernelTmaWarpSpecializedINS1_10collective30FmhaMainloopTmaWarpSpecializedINS_6half_tEffN4cute5tupleIJNS7_1CILi128EEENS9_ILi64EEENS9_ILi112EEEEEENS8_IJiNS9_ILi1EEENS8_IJiiEEEEEESG_SG_NS4_14ResidualFusionEJEEENS4_15FmhaFwdEpilogueIS6_fNS8_IJSB_SC_SB_EEEEENS2_23IndividualTileSchedulerEJEEEEEvNT_6ParamsE:
        .type           _ZN7cutlass13device_kernelINS_4fmha6kernel28FmhaKernelTmaWarpSpecializedINS1_10collective30FmhaMainloopTmaWarpSpecializedINS_6half_tEffN4cute5tupleIJNS7_1CILi128EEENS9_ILi64EEENS9_ILi112EEEEEENS8_IJiNS9_ILi1EEENS8_IJiiEEEEEESG_SG_NS4_14ResidualFusionEJEEENS4_15FmhaFwdEpilogueIS6_fNS8_IJSB_SC_SB_EEEEENS2_23IndividualTileSchedulerEJEEEEEvNT_6ParamsE,@function
        .size           _ZN7cutlass13device_kernelINS_4fmha6kernel28FmhaKernelTmaWarpSpecializedINS1_10collective30FmhaMainloopTmaWarpSpecializedINS_6half_tEffN4cute5tupleIJNS7_1CILi128EEENS9_ILi64EEENS9_ILi112EEEEEENS8_IJiNS9_ILi1EEENS8_IJiiEEEEEESG_SG_NS4_14ResidualFusionEJEEENS4_15FmhaFwdEpilogueIS6_fNS8_IJSB_SC_SB_EEEEENS2_23IndividualTileSchedulerEJEEEEEvNT_6ParamsE,(.L_x_129 - _ZN7cutlass13device_kernelINS_4fmha6kernel28FmhaKernelTmaWarpSpecializedINS1_10collective30FmhaMainloopTmaWarpSpecializedINS_6half_tEffN4cute5tupleIJNS7_1CILi128EEENS9_ILi64EEENS9_ILi112EEEEEENS8_IJiNS9_ILi1EEENS8_IJiiEEEEEESG_SG_NS4_14ResidualFusionEJEEENS4_15FmhaFwdEpilogueIS6_fNS8_IJSB_SC_SB_EEEEENS2_23IndividualTileSchedulerEJEEEEEvNT_6ParamsE)
        .other          _ZN7cutlass13device_kernelINS_4fmha6kernel28FmhaKernelTmaWarpSpecializedINS1_10collective30FmhaMainloopTmaWarpSpecializedINS_6half_tEffN4cute5tupleIJNS7_1CILi128EEENS9_ILi64EEENS9_ILi112EEEEEENS8_IJiNS9_ILi1EEENS8_IJiiEEEEEESG_SG_NS4_14ResidualFusionEJEEENS4_15FmhaFwdEpilogueIS6_fNS8_IJSB_SC_SB_EEEEENS2_23IndividualTileSchedulerEJEEEEEvNT_6ParamsE,@"STO_CUDA_ENTRY STV_DEFAULT"
_ZN7cutlass13device_kernelINS_4fmha6kernel28FmhaKernelTmaWarpSpecializedINS1_10collective30FmhaMainloopTmaWarpSpecializedINS_6half_tEffN4cute5tupleIJNS7_1CILi128EEENS9_ILi64EEENS9_ILi112EEEEEENS8_IJiNS9_ILi1EEENS8_IJiiEEEEEESG_SG_NS4_14ResidualFusionEJEEENS4_15FmhaFwdEpilogueIS6_fNS8_IJSB_SC_SB_EEEEENS2_23IndividualTileSchedulerEJEEEEEvNT_6ParamsE:
[----:B------:R-:W1:Y:S01]  /*0000*/  LDC R1, c[0x0][0x28] ;  /* 0x00000a00ff017b82 */ /* 0x000e620000000800 */
[----:B------:R-:W2:Y:S01]  /*0010*/  S2R R0, SR_TID.X ;  /* 0x0000000000007919 */ /* 0x000ea20000002100 */
[----:B------:R-:W-:Y:S01]  /*0020*/  ELECT P1, URZ, PT ;  /* 0x00000000003f782f */ /* 0x000fe20003820000 */
[----:B------:R-:W-:Y:S01]  /*0030*/  BSSY B0, `(.L_x_0) ;  /* 0x0000017000007945 */ /* 0x000fe20003800000 */
[----:B--2---:R-:W-:-:S05]  /*0040*/  SHF.R.U32.HI R2, RZ, 0x5, R0 ;  /* 0x00000005ff027819 */ /* 0x004fca0000011600 */
[----:B------:R-:W2:Y:S02]  /*0050*/  SHFL.IDX PT, R3, R2, RZ, 0x1f ;  /* 0x00001fff02037589 */ /* 0x000ea400000e0000 */
[----:B--2---:R-:W-:Y:S02]  /*0060*/  R2UR UR4, R3 ;  /* 0x00000000030472ca */ /* 0x004fe400000e0000 */
[----:B------:R-:W-:-:S06]  /*0070*/  SHF.R.U32.HI R3, RZ, 0x7, R0 ;  /* 0x00000007ff037819 */ /* 0x000fcc0000011600 */
[----:B------:R-:W2:Y:S05]  /*0080*/  SHFL.IDX PT, R3, R3, RZ, 0x1f ;  /* 0x00001fff03037589 */ /* 0x000eaa00000e0000 */
[----:B------:R-:W-:Y:S02]  /*0090*/  USHF.R.S32.HI UR5, URZ, 0x1f, UR4 ;  /* 0x0000001f3f057899 */ /* 0x000fe40008011404 */
[----:B------:R-:W-:Y:S02]  /*00a0*/  ISETP.NE.OR P0, PT, RZ, UR4, !P1 ;  /* 0x00000004ff007c0c */ /* 0x000fe4000cf05670 */
[----:B------:R-:W-:-:S04]  /*00b0*/  ULEA.HI UR5, UR5, UR4, URZ, 0x2 ;  /* 0x0000000405057291 */ /* 0x000fc8000f8f103f */
[----:B------:R-:W-:-:S04]  /*00c0*/  ULOP3.LUT UR5, UR5, 0xfffffffc, URZ, 0xc0, !UPT ;  /* 0xfffffffc05057892 */ /* 0x000fc8000f8ec03f */
[----:B------:R-:W-:-:S03]  /*00d0*/  UIADD3 UR5, UR4, -UR5, URZ ;  /* 0x8000000504057290 */ /* 0x000fc6000fffe03f */
[----:B-1----:R-:W-:Y:S09]  /*00e0*/  @P0 BRA `(.L_x_1) ;  /* 0x00000000002c0947 */ /* 0x002ff20003800000 */
[----:B------:R-:W-:Y:S02]  /*00f0*/  ULDC.64 UR6, c[0x0][0x198] ;  /* 0x0000660000067ab9 */ /* 0x000fe40000000a00 */
[----:B------:R-:W-:Y:S02]  /*0100*/  UIADD3 UR8, UP0, UR6, 0xf0, URZ ;  /* 0x000000f006087890 */ /* 0x000fe4000ff1e03f */
[----:B------:R-:W-:Y:S02]  /*0110*/  UIADD3 UR10, UP1, UR6, 0x1f0, URZ ;  /* 0x000001f0060a7890 */ /* 0x000fe4000ff3e03f */
[----:B------:R-:W-:Y:S02]  /*0120*/  UIADD3 UR6, UP2, UR6, 0x2f0, URZ ;  /* 0x000002f006067890 */ /* 0x000fe4000ff5e03f */
[----:B------:R-:W-:Y:S02]  /*0130*/  UIADD3.X UR9, URZ, UR7, URZ, UP0, !UPT ;  /* 0x000000073f097290 */ /* 0x000fe400087fe43f */
[----:B------:R-:W-:-:S02]  /*0140*/  UIADD3.X UR11, URZ, UR7, URZ, UP1, !UPT ;  /* 0x000000073f0b7290 */ /* 0x000fc40008ffe43f */
[----:B------:R-:W-:-:S05]  /*0150*/  UIADD3.X UR7, URZ, UR7, URZ, UP2, !UPT ;  /* 0x000000073f077290 */ /* 0x000fca00097fe43f */
[----:B------:R1:W-:Y:S02]  /*0160*/  UTMACCTL.PF [UR8] ;  /* 0x00000000080079b9 */ /* 0x0003e40008040000 */
[----:B------:R1:W-:Y:S02]  /*0170*/  UTMACCTL.PF [UR10] ;  /* 0x000000000a0079b9 */ /* 0x0003e40008040000 */
[----:B------:R1:W-:Y:S02]  /*0180*/  UTMACCTL.PF [UR6] ;  /* 0x00000000060079b9 */ /* 0x0003e40008040000 */
[----:B-1----:R-:W-:Y:S01]  /*0190*/  NOP ;  /* 0x0000000000007918 */ /* 0x002fe20000000000 */
.L_x_1:
[----:B------:R-:W-:Y:S05]  /*01a0*/  BSYNC B0 ;  /* 0x0000000000007941 */ /* 0x000fea0003800000 */
.L_x_0:
[----:B------:R-:W1:Y:S01]  /*01b0*/  SHFL.IDX PT, R4, R2, RZ, 0x1f ;  /* 0x00001fff02047589 */ /* 0x000e6200000e0000 */
[----:B--2---:R-:W-:Y:S01]  /*01c0*/  R2UR UR37, R3 ;  /* 0x00000000032572ca */ /* 0x004fe200000e0000 */
[----:B------:R-:W-:-:S12]  /*01d0*/  UISETP.NE.AND UP0, UPT, UR5, 0x1, UPT ;  /* 0x000000010500788c */ /* 0x000fd8000bf05270 */
[----:B------:R-:W-:Y:S02]  /*01e0*/  UIADD3 UR7, UR37, -0x1, URZ ;  /* 0xffffffff25077890 */ /* 0x000fe4000fffe03f */
[----:B------:R-:W-:Y:S02]  /*01f0*/  UISETP.EQ.AND UP0, UPT, UR37, URZ, !UP0 ;  /* 0x0000003f2500728c */ /* 0x000fe4000c702270 */
[----:B------:R-:W-:Y:S02]  /*0200*/  UISETP.GE.U32.AND UP1, UPT, UR7, 0x4, UPT ;  /* 0x000000040700788c */ /* 0x000fe4000bf26070 */
[----:B------:R-:W-:Y:S01]  /*0210*/  USEL UR4, URZ, 0x1, !UP0 ;  /* 0x000000013f047887 */ /* 0x000fe2000c000000 */
[----:B-1----:R-:W-:-:S03]  /*0220*/  ISETP.NE.AND P0, PT, R4, RZ, PT ;  /* 0x000000ff0400720c */ /* 0x002fc60003f05270 */
[----:B------:R-:W-:-:S10]  /*0230*/  USEL UR4, UR4, 0x2, UP1 ;  /* 0x0000000204047887 */ /* 0x000fd40008800000 */
[----:B------:R-:W-:Y:S05]  /*0240*/  @P0 BRA `(.L_x_2) ;  /* 0x0000000000480947 */ /* 0x000fea0003800000 */
[----:B------:R-:W1:Y:S01]  /*0250*/  S2UR UR8, SR_CgaCtaId ;  /* 0x00000000000879c3 */ /* 0x000e620000008800 */
[----:B------:R-:W-:Y:S01]  /*0260*/  UMOV UR6, 0x400 ;  /* 0x0000040000067882 */ /* 0x000fe20000000000 */
[----:B------:R-:W-:Y:S01]  /*0270*/  UMOV UR9, 0x1 ;  /* 0x0000000100097882 */ /* 0x000fe20000000000 */
[----:B------:R-:W-:Y:S01]  /*0280*/  UMOV UR10, 0x80 ;  /* 0x00000080000a7882 */ /* 0x000fe20000000000 */
[----:B------:R-:W-:Y:S01]  /*0290*/  ELECT P0, URZ, PT ;  /* 0x00000000003f782f */ /* 0x000fe20003800000 */
[----:B------:R-:W-:-:S04]  /*02a0*/  UIADD3 UR10, -UR10, 0x100000, URZ ;  /* 0x001000000a0a7890 */ /* 0x000fc8000fffe13f */
[----:B------:R-:W-:Y:S02]  /*02b0*/  USHF.L.U32 UR11, UR10, 0xb, URZ ;  /* 0x0000000b0a0b7899 */ /* 0x000fe4000800063f */
[----:B------:R-:W-:Y:S02]  /*02c0*/  USHF.L.U32 UR10, UR10, 0x1, URZ ;  /* 0x000000010a0a7899 */ /* 0x000fe4000800063f */
[----:B-1----:R-:W-:Y:S02]  /*02d0*/  ULEA UR6, UR8, UR6, 0x18 ;  /* 0x0000000608067291 */ /* 0x002fe4000f8ec03f */
[----:B------:R-:W-:-:S04]  /*02e0*/  UIADD3 UR8, -UR9, 0x100000, URZ ;  /* 0x0010000009087890 */ /* 0x000fc8000fffe13f */
[----:B------:R-:W-:Y:S02]  /*02f0*/  USHF.L.U32 UR9, UR8, 0xb, URZ ;  /* 0x0000000b08097899 */ /* 0x000fe4000800063f */
[----:B------:R-:W-:Y:S01]  /*0300*/  USHF.L.U32 UR8, UR8, 0x1, URZ ;  /* 0x0000000108087899 */ /* 0x000fe2000800063f */
[----:B------:R-:W1:Y:S11]  /*0310*/  FENCE.VIEW.ASYNC.S ;  /* 0x00000000000073c6 */ /* 0x000e760000000000 */
[----:B-1----:R1:W2:Y:S01]  /*0320*/  SYNCS.EXCH.64 URZ, [UR6+0x18850], UR8 ;  /* 0x01885008063f75b2 */ /* 0x0022a20008000100 */
[----:B------:R1:W3:Y:S01]  /*0330*/  SYNCS.EXCH.64 URZ, [UR6+0x18860], UR10 ;  /* 0x0188600a063f75b2 */ /* 0x0002e20008000100 */
[----:B------:R1:W4:Y:S01]  /*0340*/  SYNCS.EXCH.64 URZ, [UR6+0x18858], UR8 ;  /* 0x01885808063f75b2 */ /* 0x0003220008000100 */
[----:B------:R1:W1:Y:S01]  /*0350*/  SYNCS.EXCH.64 URZ, [UR6+0x18868], UR10 ;  /* 0x0188680a063f75b2 */ /* 0x0002620008000100 */
[----:B------:R-:W-:Y:S01]  /*0360*/  NOP ;  /* 0x0000000000007918 */ /* 0x000fe20000000000 */
.L_x_2:
[----:B------:R-:W5:Y:S01]  /*0370*/  SHFL.IDX PT, R3, R2, RZ, 0x1f ;  /* 0x00001fff02037589 */ /* 0x000f6200000e0000 */
[----:B------:R-:W-:Y:S01]  /*0380*/  NOP ;  /* 0x0000000000007918 */ /* 0x000fe20000000000 */
[----:B-----5:R-:W-:-:S13]  /*0390*/  ISETP.NE.AND P0, PT, R3, RZ, PT ;  /* 0x000000ff0300720c */ /* 0x020fda0003f05270 */
[----:B------:R-:W-:Y:S05]  /*03a0*/  @P0 BRA `(.L_x_3) ;  /* 0x0000000000600947 */ /* 0x000fea0003800000 */
[----:B-1----:R-:W1:Y:S01]  /*03b0*/  S2UR UR8, SR_CgaCtaId ;  /* 0x00000000000879c3 */ /* 0x002e620000008800 */
[----:B------:R-:W-:Y:S01]  /*03c0*/  UMOV UR6, 0x400 ;  /* 0x0000040000067882 */ /* 0x000fe20000000000 */
[----:B------:R-:W-:Y:S01]  /*03d0*/  UMOV UR10, 0x1 ;  /* 0x00000001000a7882 */ /* 0x000fe20000000000 */
[----:B------:R-:W-:Y:S01]  /*03e0*/  UMOV UR9, 0x100 ;  /* 0x0000010000097882 */ /* 0x000fe20000000000 */
[----:B------:R-:W-:-:S04]  /*03f0*/  UIADD3 UR10, -UR10, 0x100000, URZ ;  /* 0x001000000a0a7890 */ /* 0x000fc8000fffe13f */
[----:B------:R-:W-:Y:S02]  /*0400*/  USHF.L.U32 UR11, UR10, 0xb, URZ ;  /* 0x0000000b0a0b7899 */ /* 0x000fe4000800063f */
[----:B------:R-:W-:Y:S01]  /*0410*/  USHF.L.U32 UR10, UR10, 0x1, URZ ;  /* 0x000000010a0a7899 */ /* 0x000fe2000800063f */
[----:B------:R-:W-:Y:S01]  /*0420*/  ELECT P0, URZ, PT ;  /* 0x00000000003f782f */ /* 0x000fe20003800000 */
[----:B-1----:R-:W-:Y:S02]  /*0430*/  ULEA UR6, UR8, UR6, 0x18 ;  /* 0x0000000608067291 */ /* 0x002fe4000f8ec03f */
[----:B------:R-:W-:-:S04]  /*0440*/  UIADD3 UR8, -UR9, 0x100000, URZ ;  /* 0x0010000009087890 */ /* 0x000fc8000fffe13f */
[----:B------:R-:W-:Y:S02]  /*0450*/  USHF.L.U32 UR9, UR8, 0xb, URZ ;  /* 0x0000000b08097899 */ /* 0x000fe4000800063f */
[----:B------:R-:W-:Y:S01]  /*0460*/  USHF.L.U32 UR8, UR8, 0x1, URZ ;  /* 0x0000000108087899 */ /* 0x000fe2000800063f */
[----:B------:R-:W1:Y:S03]  /*0470*/  FENCE.VIEW.ASYNC.S ;  /* 0x00000000000073c6 */ /* 0x000e660000000000 */
[----:B-1----:R1:W1:Y:S08]  /*0480*/  SYNCS.EXCH.64 URZ, [UR6+0x18800], UR10 ;  /* 0x0188000a063f75b2 */ /* 0x0022700008000100 */
[----:B------:R1:W1:Y:S01]  /*0490*/  SYNCS.EXCH.64 URZ, [UR6+0x18828], UR8 ;  /* 0x01882808063f75b2 */ /* 0x0002620008000100 */
        /* <DEDUP_REMOVED lines=8> */
[----:B------:R-:W-:Y:S01]  /*0520*/  NOP ;  /* 0x0000000000007918 */ /* 0x000fe20000000000 */
.L_x_3:
        /* <DEDUP_REMOVED lines=21> */
[----:B------:R-:W-:Y:S01]  /*0680*/  NOP ;  /* 0x0000000000007918 */ /* 0x000fe20000000000 */
.L_x_4:
[----:B------:R-:W5:Y:S01]  /*0690*/  SHFL.IDX PT, R3, R2, RZ, 0x1f ;  /* 0x00001fff02037589 */ /* 0x000f6200000e0000 */
[----:B------:R-:W-:Y:S01]  /*06a0*/  ELECT P0, URZ, PT ;  /* 0x00000000003f782f */ /* 0x000fe20003800000 */
[----:B------:R-:W-:Y:S01]  /*06b0*/  NOP ;  /* 0x0000000000007918 */ /* 0x000fe20000000000 */
[----:B-1----:R-:W-:Y:S02]  /*06c0*/  UMOV UR8, 0x80 ;  /* 0x0000008000087882 */ /* 0x002fe40000000000 */
[C---:B-----5:R-:W-:Y:S02]  /*06d0*/  ISETP.NE.OR P0, PT, R3.reuse, RZ, !P0 ;  /* 0x000000ff0300720c */ /* 0x060fe40004705670 */
[----:B------:R-:W-:-:S11]  /*06e0*/  ISETP.NE.AND P2, PT, R3, RZ, PT ;  /* 0x000000ff0300720c */ /* 0x000fd60003f45270 */
[----:B------:R-:W-:Y:S01]  /*06f0*/  VOTEU.ALL UP0, P0 ;  /* 0x00000000003f7886 */ /* 0x000fe20000000000 */
[----:B------:R-:W-:Y:S01]  /*0700*/  VOTEU.ALL UP2, P0 ;  /* 0x00000000003f7886 */ /* 0x000fe20000040000 */
[----:B------:R-:W-:Y:S01]  /*0710*/  VOTEU.ALL UP3, P0 ;  /* 0x00000000003f7886 */ /* 0x000fe20000060000 */
[----:B------:R-:W-:Y:S02]  /*0720*/  VOTEU.ALL UP4, P0 ;  /* 0x00000000003f7886 */ /* 0x000fe40000080000 */
[----:B------:R-:W1:Y:S01]  /*0730*/  @!UP0 S2UR UR10, SR_CgaCtaId ;  /* 0x00000000000a89c3 */ /* 0x000e620000008800 */
[----:B------:R-:W-:Y:S01]  /*0740*/  @!UP0 UMOV UR6, 0x400 ;  /* 0x0000040000068882 */ /* 0x000fe20000000000 */
[----:B------:R-:W-:-:S04]  /*0750*/  @!UP0 UIADD3 UR8, -UR8, 0x100000, URZ ;  /* 0x0010000008088890 */ /* 0x000fc8000fffe13f */
[----:B------:R-:W-:Y:S02]  /*0760*/  @!UP0 USHF.L.U32 UR9, UR8, 0xb, URZ ;  /* 0x0000000b08098899 */ /* 0x000fe4000800063f */
[----:B------:R-:W-:Y:S02]  /*0770*/  @!UP0 USHF.L.U32 UR8, UR8, 0x1, URZ ;  /* 0x0000000108088899 */ /* 0x000fe4000800063f */
[----:B-1----:R-:W-:Y:S01]  /*0780*/  @!UP0 ULEA UR6, UR10, UR6, 0x18 ;  /* 0x000000060a068291 */ /* 0x002fe2000f8ec03f */
[----:B------:R-:W-:Y:S01]  /*0790*/  VOTEU.ALL UP0, P0 ;  /* 0x00000000003f7886 */ /* 0x000fe20000000000 */
[----:B------:R-:W1:Y:S10]  /*07a0*/  FENCE.VIEW.ASYNC.S ;  /* 0x00000000000073c6 */ /* 0x000e740000000000 */
[----:B-1----:R1:W1:Y:S01]  /*07b0*/  @!UP0 SYNCS.EXCH.64 URZ, [UR6+0x18890], UR8 ;  /* 0x01889008063f85b2 */ /* 0x0022620008000100 */
[----:B------:R1:W1:Y:S01]  /*07c0*/  @!UP2 SYNCS.EXCH.64 URZ, [UR6+0x18898], UR8 ;  /* 0x01889808063fa5b2 */ /* 0x0002620008000100 */
[----:B------:R1:W1:Y:S01]  /*07d0*/  @!UP3 SYNCS.EXCH.64 URZ, [UR6+0x188a0], UR8 ;  /* 0x0188a008063fb5b2 */ /* 0x0002620008000100 */
[----:B------:R1:W1:Y:S01]  /*07e0*/  @!UP4 SYNCS.EXCH.64 URZ, [UR6+0x188a8], UR8 ;  /* 0x0188a808063fc5b2 */ /* 0x0002620008000100 */
[----:B------:R-:W-:Y:S01]  /*07f0*/  NOP ;  /* 0x0000000000007918 */ /* 0x000fe20000000000 */
[----:B------:R-:W-:Y:S05]  /*0800*/  @P2 BRA `(.L_x_5) ;  /* 0x0000000000582947 */ /* 0x000fea0003800000 */
[----:B-1----:R-:W1:Y:S01]  /*0810*/  S2UR UR8, SR_CgaCtaId ;  /* 0x00000000000879c3 */ /* 0x002e620000008800 */
        /* <DEDUP_REMOVED lines=12> */
[----:B-1----:R1:W1:Y:S01]  /*08e0*/  SYNCS.EXCH.64 URZ, [UR6+0x188c0], UR8 ;  /* 0x0188c008063f75b2 */ /* 0x0022620008000100 */
        /* <DEDUP_REMOVED lines=8> */
.L_x_5:
[----:B------:R-:W-:Y:S01]  /*0970*/  ISETP.NE.AND P0, PT, RZ, UR37, PT ;  /* 0x00000025ff007c0c */ /* 0x000fe2000bf05270 */
[----:B------:R-:W-:Y:S01]  /*0980*/  NOP ;  /* 0x0000000000007918 */ /* 0x000fe20000000000 */
[----:B------:R-:W-:Y:S01]  /*0990*/  MOV R2, UR5 ;  /* 0x0000000500027c02 */ /* 0x000fe20008000f00 */
[----:B-1234-:R-:W-:Y:S03]  /*09a0*/  BAR.SYNC.DEFER_BLOCKING 0x0 ;  /* 0x0000000000007b1d */ /* 0x01efe60000010000 */
[----:B------:R-:W-:-:S07]  /*09b0*/  ISETP.EQ.AND P2, PT, R2, 0x1, P1 ;  /* 0x000000010200780c */ /* 0x000fce0000f42270 */
[----:B------:R-:W-:Y:S06]  /*09c0*/  @!P0 BRA `(.L_x_6) ;  /* 0x0000008c00fc8947 */ /* 0x000fec0003800000 */
[----:B------:R-:W-:-:S06]  /*09d0*/  UISETP.GT.U32.AND UP0, UPT, UR7, 0x3, UPT ;  /* 0x000000030700788c */ /* 0x000fcc000bf04070 */
[----:B------:R-:W-:-:S13]  /*09e0*/  PLOP3.LUT P0, PT, PT, PT, UP0, 0x80, 0x0 ;  /* 0x000000000000781c */ /* 0x000fda0003f0f008 */
[----:B------:R-:W-:Y:S05]  /*09f0*/  @P0 EXIT ;  /* 0x000000000000094d */ /* 0x000fea0003800000 */
.L_x_7:
[----:B------:R-:W-:-:S08]  /*0a00*/  NOP ;  /* 0x0000000000007918 */ /* 0x000fd00000000000 */
[----:B------:R-:W1:Y:S02]  /*0a10*/  USETMAXREG.TRY_ALLOC.CTAPOOL UP0, 0xf0 ;  /* 0x000000f0000079c8 */ /* 0x000e640008000600 */
[----:B-1----:R-:W-:-:S13]  /*0a20*/  PLOP3.LUT P0, PT, PT, PT, UP0, 0x80, 0x0 ;  /* 0x000000000000781c */ /* 0x002fda0003f0f008 */
[----:B------:R-:W-:Y:S05]  /*0a30*/  @!P0 BRA `(.L_x_7) ;  /* 0xfffffffc00f08947 */ /* 0x000fea000383ffff */
[----:B------:R-:W-:Y:S01]  /*0a40*/  UISETP.NE.AND UP0, UPT, UR37, 0x1, UPT ;  /* 0x000000012500788c */ /* 0x000fe2000bf05270 */
[----:B------:R-:W1:Y:S01]  /*0a50*/  S2UR UR42, SR_CTAID.X ;  /* 0x00000000002a79c3 */ /* 0x000e620000002500 */
[----:B------:R-:W-:Y:S01]  /*0a60*/  UMOV UR5, URZ ;  /* 0x0000003f00057c82 */ /* 0x000fe20008000000 */
[----:B------:R-:W-:-:S03]  /*0a70*/  UMOV UR6, URZ ;  /* 0x0000003f00067c82 */ /* 0x000fc60008000000 */
[----:B------:R-:W-:-:S13]  /*0a80*/  PLOP3.LUT P0, PT, PT, PT, UP0, 0x80, 0x0 ;  /* 0x000000000000781c */ /* 0x000fda0003f0f008 */
[----:B------:R-:W-:Y:S05]  /*0a90*/  @!P0 BRA `(.L_x_8) ;  /* 0x00000000003c8947 */ /* 0x000fea0003800000 */
[----:B------:R-:W-:Y:S01]  /*0aa0*/  UISETP.NE.AND UP0, UPT, UR37, 0x2, UPT ;  /* 0x000000022500788c */ /* 0x000fe2000bf05270 */
[----:B------:R-:W-:-:S05]  /*0ab0*/  UMOV UR6, 0x1 ;  /* 0x0000000100067882 */ /* 0x000fca0000000000 */
[----:B------:R-:W-:-:S13]  /*0ac0*/  PLOP3.LUT P1, PT, PT, PT, UP0, 0x80, 0x0 ;  /* 0x000000000000781c */ /* 0x000fda0003f2f008 */
[----:B------:R-:W-:Y:S05]  /*0ad0*/  @!P1 BRA `(.L_x_8) ;  /* 0x00000000002c9947 */ /* 0x000fea0003800000 */
[----:B------:R-:W-:-:S06]  /*0ae0*/  UISETP.NE.AND UP0, UPT, UR37, 0x3, UPT ;  /* 0x000000032500788c */ /* 0x000fcc000bf05270 */
[----:B------:R-:W-:-:S13]  /*0af0*/  PLOP3.LUT P1, PT, PT, PT, UP0, 0x80, 0x0 ;  /* 0x000000000000781c */ /* 0x000fda0003f2f008 */
[----:B------:R-:W-:Y:S05]  /*0b00*/  @!P1 BRA `(.L_x_9) ;  /* 0x0000000000189947 */ /* 0x000fea0003800000 */
[----:B------:R-:W-:-:S11]  /*0b10*/  UISETP.NE.AND UP0, UPT, UR37, 0x4, UPT ;  /* 0x000000042500788c */ /* 0x000fd6000bf05270 */
[----:B------:R-:W-:Y:S01]  /*0b20*/  @!UP0 UMOV UR5, 0x1 ;  /* 0x0000000100058882 */ /* 0x000fe20000000000 */
[----:B------:R-:W-:Y:S01]  /*0b30*/  @!UP0 UMOV UR6, 0x1 ;  /* 0x0000000100068882 */ /* 0x000fe20000000000 */
[----:B------:R-:W-:Y:S01]  /*0b40*/  @UP0 UMOV UR5, URZ ;  /* 0x0000003f00050c82 */ /* 0x000fe20008000000 */
[----:B------:R-:W-:Y:S01]  /*0b50*/  @UP0 UMOV UR6, URZ ;  /* 0x0000003f00060c82 */ /* 0x000fe20008000000 */
[----:B------:R-:W-:Y:S05]  /*0b60*/  BRA `(.L_x_8) ;  /* 0x0000000000087947 */ /* 0x000fea0003800000 */
.L_x_9:
[----:B------:R-:W-:Y:S01]  /*0b70*/  UMOV UR5, 0x1 ;  /* 0x0000000100057882 */ /* 0x000fe20000000000 */
[----:B------:R-:W-:-:S05]  /*0b80*/  UMOV UR6, URZ ;  /* 0x0000003f00067c82 */ /* 0x000fca0008000000 */
.L_x_8:
[----:B------:R-:W-:Y:S05]  /*0b90*/  @!P0 BRA `(.L_x_10) ;  /* 0x00000000003c8947 */ /* 0x000fea0003800000 */
[----:B------:R-:W-:-:S06]  /*0ba0*/  UISETP.NE.AND UP0, UPT, UR37, 0x2, UPT ;  /* 0x000000022500788c */ /* 0x000fcc000bf05270 */
[----:B------:R-:W-:-:S13]  /*0bb0*/  PLOP3.LUT P0, PT, PT, PT, UP0, 0x80, 0x0 ;  /* 0x000000000000781c */ /* 0x000fda0003f0f008 */
[----:B------:R-:W-:Y:S05]  /*0bc0*/  @!P0 BRA `(.L_x_11) ;  /* 0x0000000000288947 */ /* 0x000fea0003800000 */
[----:B------:R-:W-:-:S06]  /*0bd0*/  UISETP.NE.AND UP0, UPT, UR37, 0x3, UPT ;  /* 0x000000032500788c */ /* 0x000fcc000bf05270 */
[----:B------:R-:W-:-:S13]  /*0be0*/  PLOP3.LUT P0, PT, PT, PT, UP0, 0x80, 0x0 ;  /* 0x000000000000781c */ /* 0x000fda0003f0f008 */
[----:B------:R-:W-:Y:S05]  /*0bf0*/  @!P0 BRA `(.L_x_12) ;  /* 0x0000000000148947 */ /* 0x000fea0003800000 */
[----:B------:R-:W-:-:S06]  /*0c00*/  UISETP.NE.AND UP0, UPT, UR37, 0x4, UPT ;  /* 0x000000042500788c */ /* 0x000fcc000bf05270 */
[----:B------:R-:W-:-:S13]  /*0c10*/  PLOP3.LUT P0, PT, PT, PT, UP0, 0x80, 0x0 ;  /* 0x000000000000781c */ /* 0x000fda0003f0f008 */
[----:B------:R-:W-:Y:S05]  /*0c20*/  @P0 BRA `(.L_x_13) ;  /* 0x00000000001c0947 */ /* 0x000fea0003800000 */
[----:B-1----:R-:W-:Y:S01]  /*0c30*/  ULEA UR42, UR42, 0x3, 0x1 ;  /* 0x000000032a2a7891 */ /* 0x002fe2000f8e083f */
[----:B------:R-:W-:Y:S11]  /*0c40*/  BRA `(.L_x_13) ;  /* 0x0000000000147947 */ /* 0x000ff60003800000 */
.L_x_12:
[----:B-1----:R-:W-:Y:S01]  /*0c50*/  ULEA UR42, UR42, 0x2, 0x1 ;  /* 0x000000022a2a7891 */ /* 0x002fe2000f8e083f */
[----:B------:R-:W-:Y:S11]  /*0c60*/  BRA `(.L_x_13) ;  /* 0x00000000000c7947 */ /* 0x000ff60003800000 */
.L_x_11:
[----:B-1----:R-:W-:Y:S01]  /*0c70*/  ULEA UR42, UR42, 0x1, 0x1 ;  /* 0x000000012a2a7891 */ /* 0x002fe2000f8e083f */
[----:B------:R-:W-:Y:S11]  /*0c80*/  BRA `(.L_x_13) ;  /* 0x0000000000047947 */ /* 0x000ff60003800000 */
.L_x_10:
[----:B-1----:R-:W-:-:S12]  /*0c90*/  USHF.L.U32 UR42, UR42, 0x1, URZ ;  /* 0x000000012a2a7899 */ /* 0x002fd8000800063f */
.L_x_13:
[----:B------:R-:W-:-:S04]  /*0ca0*/  ULOP3.LUT UR8, UR4, 0x1, URZ, 0xfc, !UPT ;  /* 0x0000000104087892 */ /* 0x000fc8000f8efc3f */
[----:B------:R-:W-:-:S06]  /*0cb0*/  UISETP.NE.AND UP0, UPT, UR8, 0x3, UPT ;  /* 0x000000030800788c */ /* 0x000fcc000bf05270 */
[----:B------:R-:W-:-:S13]  /*0cc0*/  PLOP3.LUT P0, PT, PT, PT, UP0, 0x80, 0x0 ;  /* 0x000000000000781c */ /* 0x000fda0003f0f008 */
[----:B------:R-:W-:Y:S05]  /*0cd0*/  @!P0 BRA `(.L_x_14) ;  /* 0x0000000000048947 */ /* 0x000fea0003800000 */
[----:B-1----:R-:W-:Y:S01]  /*0ce0*/  BPT.TRAP 0x1 ;  /* 0x000000040000795c */ /* 0x002fe20000300000 */
.L_x_14:
[----:B------:R-:W2:Y:S01]  /*0cf0*/  S2UR UR8, SR_CgaCtaId ;  /* 0x00000000000879c3 */ /* 0x000ea20000008800 */
[----:B------:R-:W-:Y:S01]  /*0d00*/  UMOV UR36, 0x400 ;  /* 0x0000040000247882 */ /* 0x000fe20000000000 */
[----:B------:R-:W-:Y:S02]  /*0d10*/  MOV R2, UR5 ;  /* 0x0000000500027c02 */ /* 0x000fe40008000f00 */
[----:B------:R-:W-:Y:S02]  /*0d20*/  SHF.R.S32.HI R3, RZ, 0x1f, R0 ;  /* 0x0000001fff037819 */ /* 0x000fe40000011400 */
[----:B------:R-:W-:Y:S02]  /*0d30*/  SHF.L.U32 R2, R2, 0x1f, RZ ;  /* 0x0000001f02027819 */ /* 0x000fe400000006ff */
[----:B------:R-:W-:-:S04]  /*0d40*/  LEA.HI R3, R3, R0, RZ, 0x7 ;  /* 0x0000000003037211 */ /* 0x000fc800078f38ff */
[----:B------:R-:W-:-:S04]  /*0d50*/  LOP3.LUT R3, R3, 0xffffff80, RZ, 0xc0, !PT ;  /* 0xffffff8003037812 */ /* 0x000fc800078ec0ff */
[----:B------:R-:W-:-:S04]  /*0d60*/  IADD3 R3, -R3, R0, RZ ;  /* 0x0000000003037210 */ /* 0x000fc80007ffe1ff */
[----:B------:R-:W-:Y:S01]  /*0d70*/  SHF.R.S32.HI R0, RZ, 0x1f, R3 ;  /* 0x0000001fff007819 */ /* 0x000fe20000011403 */
[----:B--2---:R-:W-:-:S03]  /*0d80*/  ULEA UR36, UR8, UR36, 0x18 ;  /* 0x0000002408247291 */ /* 0x004fc6000f8ec03f */
[----:B------:R-:W-:Y:S01]  /*0d90*/  LEA.HI R0, R0, R3, RZ, 0x2 ;  /* 0x0000000300007211 */ /* 0x000fe200078f10ff */
[----:B------:R-:W-:-:S03]  /*0da0*/  ULEA UR8, UR6, UR36, 0x3 ;  /* 0x0000002406087291 */ /* 0x000fc6000f8e183f */
[----:B------:R-:W-:-:S05]  /*0db0*/  LOP3.LUT R0, R0, 0x7ffffffc, RZ, 0xc0, !PT ;  /* 0x7ffffffc00007812 */ /* 0x000fca00078ec0ff */
[----:B------:R-:W-:Y:S01]  /*0dc0*/  IMAD.IADD R0, R3, 0x1, -R0 ;  /* 0x0000000103007824 */ /* 0x000fe200078e0a00 */
[----:B------:R-:W2:Y:S02]  /*0dd0*/  SYNCS.PHASECHK.TRANS64.TRYWAIT P1, [UR8+0x18850], R2 ;  /* 0x01885002ff0075a7 */ /* 0x000ea40008020148 */
[----:B--2---:R-:W-:Y:S05]  /*0de0*/  @!P1 BRA `(.L_x_15) ;  /* 0x000000a800889947 */ /* 0x004fea0003800000 */
.L_x_111:
[----:B------:R-:W-:Y:S01]  /*0df0*/  SHF.L.U32 R0, R0, 0x1, RZ ;  /* 0x0000000100007819 */ /* 0x000fe200000006ff */
[----:B------:R-:W-:Y:S06]  /*0e00*/  @!P0 BRA `(.L_x_16) ;  /* 0x0000000000048947 */ /* 0x000fec0003800000 */
[----:B-1----:R-:W-:Y:S01]  /*0e10*/  BPT.TRAP 0x1 ;  /* 0x000000040000795c */ /* 0x002fe20000300000 */
.L_x_16:
[----:B------:R-:W-:Y:S01]  /*0e20*/  SHF.L.U32 R7, RZ, 0x1f, RZ ;  /* 0x0000001fff077819 */ /* 0x000fe200000006ff */
[----:B------:R-:W-:Y:S01]  /*0e30*/  UIADD3 UR41, UR36, 0x18890, URZ ;  /* 0x0001889024297890 */ /* 0x000fe2000fffe03f */
[----:B------:R-:W-:Y:S02]  /*0e40*/  ISETP.NE.AND P2, PT, RZ, UR7, PT ;  /* 0x00000007ff007c0c */ /* 0x000fe4000bf45270 */
[----:B------:R-:W3:Y:S02]  /*0e50*/  SYNCS.PHASECHK.TRANS64.TRYWAIT P1, [UR36+0x18800], R7 ;  /* 0x01880007ff0075a7 */ /* 0x000ee40008020164 */
[----:B---3--:R-:W-:Y:S09]  /*0e60*/  @!P1 BRA `(.L_x_17) ;  /* 0x000000a800809947 */ /* 0x008ff20003800000 */
.L_x_112:
[----:B------:R-:W-:Y:S01]  /*0e70*/  ULEA UR38, UR37, UR41, 0x3 ;  /* 0x0000002925267291 */ /* 0x000fe2000f8e183f */
[----:B--2---:R-:W-:-:S04]  /*0e80*/  SEL R2, RZ, 0x1, P2 ;  /* 0x00000001ff027807 */ /* 0x004fc80001000000 */
[----:B------:R-:W-:-:S04]  /*0e90*/  SHF.L.U32 R2, R2, 0x1f, RZ ;  /* 0x0000001f02027819 */ /* 0x000fc800000006ff */
[----:B------:R-:W2:Y:S02]  /*0ea0*/  SYNCS.PHASECHK.TRANS64.TRYWAIT P1, [UR38+-0x8], R2 ;  /* 0xfffff802ff0075a7 */ /* 0x000ea40008020166 */
[----:B--2---:R-:W-:Y:S05]  /*0eb0*/  @!P1 BRA `(.L_x_18) ;  /* 0x000000a800849947 */ /* 0x004fea0003800000 */
.L_x_113:
[----:B------:R-:W-:Y:S01]  /*0ec0*/  USHF.R.U32.HI UR5, URZ, 0x4, UR36 ;  /* 0x000000043f057899 */ /* 0x000fe20008011624 */
[----:B------:R-:W-:Y:S01]  /*0ed0*/  WARPGROUP.ARRIVE ;  /* 0x00000000000079c5 */ /* 0x000fe20000000000 */
[----:B------:R-:W-:Y:S01]  /*0ee0*/  UIADD3 UR8, UR36, 0x7000, URZ ;  /* 0x0000700024087890 */ /* 0x000fe2000fffe03f */
[----:B--2---:R-:W2:Y:S01]  /*0ef0*/  LDC R3, c[0x0][0x28c] ;  /* 0x0000a300ff037b82 */ /* 0x004ea20000000800 */
[----:B------:R-:W-:Y:S01]  /*0f00*/  ULOP3.LUT UR5, UR5, 0x3fff, URZ, 0xc0, !UPT ;  /* 0x00003fff05057892 */ /* 0x000fe2000f8ec03f */
[C---:B------:R-:W-:Y:S01]  /*0f10*/  VIADD R4, R0.reuse, 0x8 ;  /* 0x0000000800047836 */ /* 0x040fe20000000000 */
[----:B------:R-:W-:Y:S01]  /*0f20*/  USHF.R.U32.HI UR8, URZ, 0x4, UR8 ;  /* 0x000000043f087899 */ /* 0x000fe20008011608 */
[C---:B------:R-:W-:Y:S01]  /*0f30*/  IADD3 R2, R0.reuse, 0x1, RZ ;  /* 0x0000000100027810 */ /* 0x040fe20007ffe0ff */
[----:B------:R-:W-:Y:S01]  /*0f40*/  ULOP3.LUT UR5, UR5, 0x10000, URZ, 0xfc, !UPT ;  /* 0x0001000005057892 */ /* 0x000fe2000f8efc3f */
[----:B------:R-:W-:Y:S01]  /*0f50*/  IADD3 R6, R0, 0x10, RZ ;  /* 0x0000001000067810 */ /* 0x000fe20007ffe0ff */
[----:B------:R-:W-:Y:S01]  /*0f60*/  ULOP3.LUT UR39, UR8, 0x3fff, URZ, 0xc0, !UPT ;  /* 0x00003fff08277892 */ /* 0x000fe2000f8ec03f */
[----:B------:R-:W-:Y:S01]  /*0f70*/  P2R R10, PR, RZ, 0x1 ;  /* 0x00000001ff0a7803 */ /* 0x000fe20000000000 */
[----:B------:R-:W-:-:S02]  /*0f80*/  UIMAD UR6, UR6, 0x380, UR5 ;  /* 0x00000380060678a4 */ /* 0x000fc4000f8e0205 */
[----:B------:R-:W-:Y:S01]  /*0f90*/  ULOP3.LUT UR40, UR39, 0x10000, URZ, 0xfc, !UPT ;  /* 0x0001000027287892 */ /* 0x000fe2000f8efc3f */
[----:B------:R-:W-:Y:S01]  /*0fa0*/  UMOV UR17, 0xc0000010 ;  /* 0xc000001000117882 */ /* 0x000fe20000000000 */
[----:B------:R-:W-:Y:S01]  /*0fb0*/  UMOV UR19, 0xc0000010 ;  /* 0xc000001000137882 */ /* 0x000fe20000000000 */
[----:B------:R-:W-:Y:S02]  /*0fc0*/  UIADD3 UR20, UR6, 0x80, URZ ;  /* 0x0000008006147890 */ /* 0x000fe4000fffe03f */
[----:B------:R-:W-:Y:S02]  /*0fd0*/  UMOV UR16, UR6 ;  /* 0x0000000600107c82 */ /* 0x000fe40008000000 */
[----:B------:R-:W-:Y:S01]  /*0fe0*/  UMOV UR18, UR40 ;  /* 0x0000002800127c82 */ /* 0x000fe20008000000 */
[----:B------:R-:W-:Y:S01]  /*0ff0*/  UIADD3 UR22, UR40, 0x80, URZ ;  /* 0x0000008028167890 */ /* 0x000fe2000fffe03f */
[----:B------:R-:W-:Y:S01]  /*1000*/  HGMMA.64x64x16.F32 R24, gdesc[UR16], RZ, !UPT, gsb0 ;  /* 0x00e00000101879f0 */ /* 0x000fe2000c0008ff */
[----:B------:R-:W-:Y:S01]  /*1010*/  UMOV UR21, 0xc0000010 ;  /* 0xc000001000157882 */ /* 0x000fe20000000000 */
[----:B------:R-:W-:Y:S01]  /*1020*/  UMOV UR23, 0xc0000010 ;  /* 0xc000001000177882 */ /* 0x000fe20000000000 */
[----:B------:R-:W-:Y:S01]  /*1030*/  UIADD3 UR24, UR6, 0x100, URZ ;  /* 0x0000010006187890 */ /* 0x000fe2000fffe03f */
[-C--:B--2---:R-:W-:Y:S01]  /*1040*/  ISETP.GE.AND P5, PT, R2, R3.reuse, PT ;  /* 0x000000030200720c */ /* 0x084fe20003fa6270 */
[----:B------:R-:W-:Y:S01]  /*1050*/  UIADD3 UR26, UR40, 0x100, URZ ;  /* 0x00000100281a7890 */ /* 0x000fe2000fffe03f */
[-C--:B------:R-:W-:Y:S01]  /*1060*/  ISETP.GE.AND P2, PT, R4, R3.reuse, PT ;  /* 0x000000030400720c */ /* 0x080fe20003f46270 */
[----:B------:R-:W-:Y:S01]  /*1070*/  UMOV UR25, 0xc0000010 ;  /* 0xc000001000197882 */ /* 0x000fe20000000000 */
[----:B------:R-:W-:Y:S01]  /*1080*/  UMOV UR27, 0xc0000010 ;  /* 0xc0000010001b7882 */ /* 0x000fe20000000000 */
[----:B------:R-:W-:Y:S01]  /*1090*/  UIADD3 UR28, UR6, 0x180, URZ ;  /* 0x00000180061c7890 */ /* 0x000fe2000fffe03f */
[CC--:B------:R-:W-:Y:S01]  /*10a0*/  ISETP.GE.AND P1, PT, R0.reuse, R3.reuse, PT ;  /* 0x000000030000720c */ /* 0x0c0fe20003f26270 */
[----:B------:R-:W-:Y:S01]  /*10b0*/  UIADD3 UR30, UR40, 0x180, URZ ;  /* 0x00000180281e7890 */ /* 0x000fe2000fffe03f */
[C---:B------:R-:W-:Y:S01]  /*10c0*/  VIADD R4, R0.reuse, 0x11 ;  /* 0x0000001100047836 */ /* 0x040fe20000000000 */
[----:B------:R-:W-:Y:S01]  /*10d0*/  UMOV UR29, 0xc0000010 ;  /* 0xc0000010001d7882 */ /* 0x000fe20000000000 */
[----:B------:R-:W-:Y:S01]  /*10e0*/  UMOV UR31, 0xc0000010 ;  /* 0xc0000010001f7882 */ /* 0x000fe20000000000 */
[----:B------:R-:W-:Y:S01]  /*10f0*/  UIADD3 UR32, UR6, 0x200, URZ ;  /* 0x0000020006207890 */ /* 0x000fe2000fffe03f */
[----:B------:R-:W-:Y:S01]  /*1100*/  IADD3 R2, R0, 0x9, RZ ;  /* 0x0000000900027810 */ /* 0x000fe20007ffe0ff */
[----:B------:R-:W-:Y:S01]  /*1110*/  UIADD3 UR34, UR40, 0x200, URZ ;  /* 0x0000020028227890 */ /* 0x000fe2000fffe03f */
[-C--:B------:R-:W-:Y:S01]  /*1120*/  ISETP.GE.AND P3, PT, R4, R3.reuse, PT ;  /* 0x000000030400720c */ /* 0x080fe20003f66270 */
        /* <DEDUP_REMOVED lines=11> */
[----:B------:R-:W-:Y:S01]  /*11e0*/  ISETP.GE.AND P6, PT, R6, R3, PT ;  /* 0x000000030600720c */ /* 0x000fe20003fc6270 */
[----:B------:R-:W-:Y:S01]  /*11f0*/  UMOV UR13, 0xc0000010 ;  /* 0xc0000010000d7882 */ /* 0x000fe20000000000 */
[----:B------:R-:W-:Y:S01]  /*1200*/  UMOV UR15, 0xc0000010 ;  /* 0xc0000010000f7882 */ /* 0x000fe20000000000 */
[----:B------:R-:W-:Y:S01]  /*1210*/  ULDC UR5, c[0x0][0x604] ;  /* 0x0001810000057ab9 */ /* 0x000fe20000000800 */
[----:B------:R-:W-:-:S04]  /*1220*/  USHF.L.U32 UR7, UR7, 0x3, URZ ;  /* 0x0000000307077899 */ /* 0x000fc8000800063f */
[----:B------:R-:W-:Y:S01]  /*1230*/  ULOP3.LUT UR7, UR7, 0x8, URZ, 0xc, !UPT ;  /* 0x0000000807077892 */ /* 0x000fe2000f8e0c3f */
[----:B------:R-:W-:Y:S02]  /*1240*/  WARPGROUP.DEPBAR.LE gsb0, 0x0 ;  /* 0x00008000000079c5 */ /* 0x000fe40000010000 */
[----:B------:R-:W-:-:S06]  /*1250*/  WARPGROUP.ARRIVE ;  /* 0x00000000000079c5 */ /* 0x000fcc0000000000 */
[----:B------:R-:W-:Y:S03]  /*1260*/  HGMMA.64x64x16.F32 R24, gdesc[UR20], R24, gsb0 ;  /* 0x00e00000141879f0 */ /* 0x000fe60008000818 */
        /* <DEDUP_REMOVED lines=16> */
[----:B------:R-:W-:Y:S02]  /*1370*/  FSEL R24, R24, -INF , !P1 ;  /* 0xff80000018187808 */ /* 0x000fe40004800000 */
[----:B------:R-:W-:Y:S02]  /*1380*/  FSEL R25, R25, -INF , !P5 ;  /* 0xff80000019197808 */ /* 0x000fe40006800000 */
[----:B------:R-:W-:Y:S02]  /*1390*/  FSEL R28, R28, -INF , !P2 ;  /* 0xff8000001c1c7808 */ /* 0x000fe40005000000 */
[----:B------:R-:W-:-:S02]  /*13a0*/  FMNMX R5, R24, R25, !PT ;  /* 0x0000001918057209 */ /* 0x000fc40007800000 */
[----:B------:R-:W-:Y:S02]  /*13b0*/  FSEL R27, R27, -INF , !P5 ;  /* 0xff8000001b1b7808 */ /* 0x000fe40006800000 */
[----:B------:R-:W-:Y:S02]  /*13c0*/  ISETP.GE.AND P5, PT, R4, R3, PT ;  /* 0x000000030400720c */ /* 0x000fe40003fa6270 */
[----:B------:R-:W-:Y:S02]  /*13d0*/  FSEL R29, R29, -INF , !P4 ;  /* 0xff8000001d1d7808 */ /* 0x000fe40006000000 */
[----:B------:R-:W-:Y:S02]  /*13e0*/  FMNMX R4, R28, R5, !PT ;  /* 0x000000051c047209 */ /* 0x000fe40007800000 */
[----:B------:R-:W-:Y:S02]  /*13f0*/  FSEL R26, R26, -INF , !P1 ;  /* 0xff8000001a1a7808 */ /* 0x000fe40004800000 */
[----:B------:R-:W-:-:S02]  /*1400*/  ISETP.GE.AND P1, PT, R2, R3, PT ;  /* 0x000000030200720c */ /* 0x000fc40003f26270 */
[----:B------:R-:W-:Y:S02]  /*1410*/  IADD3 R2, R0, 0x20, RZ ;  /* 0x0000002000027810 */ /* 0x000fe40007ffe0ff */
[----:B------:R-:W-:Y:S02]  /*1420*/  FSEL R32, R32, -INF , !P6 ;  /* 0xff80000020207808 */ /* 0x000fe40007000000 */
[----:B------:R-:W-:Y:S02]  /*1430*/  FMNMX R5, R29, R4, !PT ;  /* 0x000000041d057209 */ /* 0x000fe40007800000 */
[----:B------:R-:W-:Y:S02]  /*1440*/  FSEL R30, R30, -INF , !P2 ;  /* 0xff8000001e1e7808 */ /* 0x000fe40005000000 */
[----:B------:R-:W-:Y:S01]  /*1450*/  ISETP.GE.AND P2, PT, R2, R3, PT ;  /* 0x000000030200720c */ /* 0x000fe20003f46270 */
[----:B------:R-:W-:Y:S01]  /*1460*/  VIADD R2, R0, 0x21 ;  /* 0x0000002100027836 */ /* 0x000fe20000000000 */
[----:B------:R-:W-:-:S02]  /*1470*/  FSEL R33, R33, -INF , !P3 ;  /* 0xff80000021217808 */ /* 0x000fc40005800000 */
[----:B------:R-:W-:Y:S02]  /*1480*/  FMNMX R4, R32, R5, !PT ;  /* 0x0000000520047209 */ /* 0x000fe40007800000 */
[----:B------:R-:W-:Y:S02]  /*1490*/  FSEL R31, R31, -INF , !P4 ;  /* 0xff8000001f1f7808 */ /* 0x000fe40006000000 */
[----:B------:R-:W-:Y:S02]  /*14a0*/  FSEL R36, R36, -INF , !P1 ;  /* 0xff80000024247808 */ /* 0x000fe40004800000 */
[----:B------:R-:W-:Y:S02]  /*14b0*/  FMNMX R5, R33, R4, !PT ;  /* 0x0000000421057209 */ /* 0x000fe40007800000 */
[----:B------:R-:W-:Y:S02]  /*14c0*/  ISETP.GE.AND P4, PT, R2, R3, PT ;  /* 0x000000030200720c */ /* 0x000fe40003f86270 */
[----:B------:R-:W-:-:S02]  /*14d0*/  IADD3 R2, R0, 0x28, RZ ;  /* 0x0000002800027810 */ /* 0x000fc40007ffe0ff */
[----:B------:R-:W-:Y:S02]  /*14e0*/  FSEL R37, R37, -INF , !P5 ;  /* 0xff80000025257808 */ /* 0x000fe40006800000 */
[----:B------:R-:W-:Y:S02]  /*14f0*/  FMNMX R4, R36, R5, !PT ;  /* 0x0000000524047209 */ /* 0x000fe40007800000 */
[----:B------:R-:W-:Y:S02]  /*1500*/  FSEL R34, R34, -INF , !P6 ;  /* 0xff80000022227808 */ /* 0x000fe40007000000 */
[----:B------:R-:W-:Y:S02]  /*1510*/  ISETP.GE.AND P6, PT, R2, R3, PT ;  /* 0x000000030200720c */ /* 0x000fe40003fc6270 */
[----:B------:R-:W-:Y:S02]  /*1520*/  IADD3 R2, R0, 0x29, RZ ;  /* 0x0000002900027810 */ /* 0x000fe40007ffe0ff */
[----:B------:R-:W-:-:S02]  /*1530*/  FSEL R40, R40, -INF , !P2 ;  /* 0xff80000028287808 */ /* 0x000fc40005000000 */
[----:B------:R-:W-:Y:S02]  /*1540*/  FMNMX R5, R37, R4, !PT ;  /* 0x0000000425057209 */ /* 0x000fe40007800000 */
[----:B------:R-:W-:Y:S02]  /*1550*/  FSEL R35, R35, -INF , !P3 ;  /* 0xff80000023237808 */ /* 0x000fe40005800000 */
[----:B------:R-:W-:Y:S02]  /*1560*/  ISETP.GE.AND P3, PT, R2, R3, PT ;  /* 0x000000030200720c */ /* 0x000fe40003f66270 */
[----:B------:R-:W-:Y:S02]  /*1570*/  IADD3 R2, R0, 0x30, RZ ;  /* 0x0000003000027810 */ /* 0x000fe40007ffe0ff */
[----:B------:R-:W-:Y:S02]  /*1580*/  FSEL R41, R41, -INF , !P4 ;  /* 0xff80000029297808 */ /* 0x000fe40006000000 */
[----:B------:R-:W-:-:S02]  /*1590*/  FMNMX R4, R40, R5, !PT ;  /* 0x0000000528047209 */ /* 0x000fc40007800000 */
[----:B------:R-:W-:Y:S02]  /*15a0*/  FSEL R38, R38, -INF , !P1 ;  /* 0xff80000026267808 */ /* 0x000fe40004800000 */
[----:B------:R-:W-:Y:S01]  /*15b0*/  ISETP.GE.AND P1, PT, R2, R3, PT ;  /* 0x000000030200720c */ /* 0x000fe20003f26270 */
[----:B------:R-:W-:Y:S01]  /*15c0*/  VIADD R2, R0, 0x31 ;  /* 0x0000003100027836 */ /* 0x000fe20000000000 */
[----:B------:R-:W-:Y:S02]  /*15d0*/  FSEL R44, R44, -INF , !P6 ;  /* 0xff8000002c2c7808 */ /* 0x000fe40007000000 */
[----:B------:R-:W-:Y:S02]  /*15e0*/  FMNMX R5, R41, R4, !PT ;  /* 0x0000000429057209 */ /* 0x000fe40007800000 */
[----:B------:R-:W-:Y:S02]  /*15f0*/  FSEL R45, R45, -INF , !P3 ;  /* 0xff8000002d2d7808 */ /* 0x000fe40005800000 */
[----:B------:R-:W-:-:S02]  /*1600*/  FMNMX R4, R44, R5, !PT ;  /* 0x000000052c047209 */ /* 0x000fc40007800000 */
[----:B------:R-:W-:Y:S02]  /*1610*/  FSEL R39, R39, -INF , !P5 ;  /* 0xff80000027277808 */ /* 0x000fe40006800000 */
[----:B------:R-:W-:Y:S02]  /*1620*/  ISETP.GE.AND P5, PT, R2, R3, PT ;  /* 0x000000030200720c */ /* 0x000fe40003fa6270 */
[----:B------:R-:W-:Y:S02]  /*1630*/  IADD3 R2, R0, 0x38, RZ ;  /* 0x0000003800027810 */ /* 0x000fe40007ffe0ff */
[----:B------:R-:W-:Y:S02]  /*1640*/  FSEL R48, R48, -INF , !P1 ;  /* 0xff80000030307808 */ /* 0x000fe40004800000 */
[----:B------:R-:W-:Y:S02]  /*1650*/  FMNMX R5, R45, R4, !PT ;  /* 0x000000042d057209 */ /* 0x000fe40007800000 */
[----:B------:R-:W-:-:S02]  /*1660*/  FSEL R42, R42, -INF , !P2 ;  /* 0xff8000002a2a7808 */ /* 0x000fc40005000000 */
[----:B------:R-:W-:Y:S02]  /*1670*/  ISETP.GE.AND P2, PT, R2, R3, PT ;  /* 0x000000030200720c */ /* 0x000fe40003f46270 */
[----:B------:R-:W-:Y:S02]  /*1680*/  IADD3 R2, R0, 0x39, RZ ;  /* 0x0000003900027810 */ /* 0x000fe40007ffe0ff */
[----:B------:R-:W-:Y:S02]  /*1690*/  FSEL R49, R49, -INF , !P5 ;  /* 0xff80000031317808 */ /* 0x000fe40006800000 */
[----:B------:R-:W-:Y:S02]  /*16a0*/  FMNMX R4, R48, R5, !PT ;  /* 0x0000000530047209 */ /* 0x000fe40007800000 */
[----:B------:R-:W-:Y:S02]  /*16b0*/  FSEL R43, R43, -INF , !P4 ;  /* 0xff8000002b2b7808 */ /* 0x000fe40006000000 */
[----:B------:R-:W-:-:S02]  /*16c0*/  ISETP.GE.AND P4, PT, R2, R3, PT ;  /* 0x000000030200720c */ /* 0x000fc40003f86270 */
[----:B------:R-:W-:Y:S02]  /*16d0*/  FSEL R52, R52, -INF , !P2 ;  /* 0xff80000034347808 */ /* 0x000fe40005000000 */
[----:B------:R-:W-:Y:S02]  /*16e0*/  FMNMX R5, R49, R4, !PT ;  /* 0x0000000431057209 */ /* 0x000fe40007800000 */
[----:B------:R-:W-:Y:S02]  /*16f0*/  FSEL R53, R53, -INF , !P4 ;  /* 0xff80000035357808 */ /* 0x000fe40006000000 */
[----:B------:R-:W-:Y:S02]  /*1700*/  FMNMX R2, R52, R5, !PT ;  /* 0x0000000534027209 */ /* 0x000fe40007800000 */
[----:B------:R-:W-:Y:S02]  /*1710*/  FSEL R46, R46, -INF , !P6 ;  /* 0xff8000002e2e7808 */ /* 0x000fe40007000000 */
[----:B------:R-:W-:-:S02]  /*1720*/  FMNMX R6, R53, R2, !PT ;  /* 0x0000000235067209 */ /* 0x000fc40007800000 */
[----:B------:R-:W-:Y:S02]  /*1730*/  FSEL R50, R50, -INF , !P1 ;  /* 0xff80000032327808 */ /* 0x000fe40004800000 */
[----:B------:R-:W-:Y:S01]  /*1740*/  FSEL R47, R47, -INF , !P3 ;  /* 0xff8000002f2f7808 */ /* 0x000fe20005800000 */
[----:B------:R-:W2:Y:S01]  /*1750*/  SHFL.BFLY PT, R5, R6, 0x1, 0x1f ;  /* 0x0c201f0006057f89 */ /* 0x000ea200000e0000 */
[----:B------:R-:W-:Y:S02]  /*1760*/  FSEL R51, R51, -INF , !P5 ;  /* 0xff80000033337808 */ /* 0x000fe40006800000 */
[----:B------:R-:W-:Y:S02]  /*1770*/  FSEL R54, R54, -INF , !P2 ;  /* 0xff80000036367808 */ /* 0x000fe40005000000 */
[----:B------:R-:W-:Y:S02]  /*1780*/  FSEL R55, R55, -INF , !P4 ;  /* 0xff80000037377808 */ /* 0x000fe40006000000 */
[----:B--2---:R-:W-:-:S05]  /*1790*/  FMNMX R8, R6, R5, !PT ;  /* 0x0000000506087209 */ /* 0x004fca0007800000 */
[----:B------:R-:W2:Y:S02]  /*17a0*/  SHFL.BFLY PT, R5, R8, 0x2, 0x1f ;  /* 0x0c401f0008057f89 */ /* 0x000ea400000e0000 */
[----:B--2---:R-:W-:Y:S02]  /*17b0*/  FMNMX R4, R8, R5, !PT ;  /* 0x0000000508047209 */ /* 0x004fe40007800000 */
[----:B------:R-:W-:Y:S02]  /*17c0*/  FMNMX R5, R26, R27, !PT ;  /* 0x0000001b1a057209 */ /* 0x000fe40007800000 */
[----:B------:R-:W-:Y:S02]  /*17d0*/  FSETP.NEU.AND P0, PT, R4, -INF , PT ;  /* 0xff8000000400780b */ /* 0x000fe40003f0d000 */
[----:B------:R-:W-:Y:S02]  /*17e0*/  FMNMX R2, R30, R5, !PT ;  /* 0x000000051e027209 */ /* 0x000fe40007800000 */
[----:B------:R-:W-:-:S02]  /*17f0*/  FSEL R9, R4, RZ, P0 ;  /* 0x000000ff04097208 */ /* 0x000fc40000000000 */
[----:B------:R-:W-:Y:S02]  /*1800*/  FMNMX R5, R31, R2, !PT ;  /* 0x000000021f057209 */ /* 0x000fe40007800000 */
[----:B------:R-:W-:Y:S01]  /*1810*/  ISETP.NE.AND P0, PT, R10, RZ, PT ;  /* 0x000000ff0a00720c */ /* 0x000fe20003f05270 */
[----:B------:R-:W-:Y:S01]  /*1820*/  FMUL R9, R9, UR5 ;  /* 0x0000000509097c20 */ /* 0x000fe20008400000 */
[----:B------:R-:W-:-:S03]  /*1830*/  FMNMX R2, R34, R5, !PT ;  /* 0x0000000522027209 */ /* 0x000fc60007800000 */
[--C-:B------:R-:W-:Y:S01]  /*1840*/  FFMA R24, R24, UR5, -R9.reuse ;  /* 0x0000000518187c23 */ /* 0x100fe20008000809 */
[----:B------:R-:W-:Y:S01]  /*1850*/  FMNMX R5, R35, R2, !PT ;  /* 0x0000000223057209 */ /* 0x000fe20007800000 */
[--C-:B------:R-:W-:Y:S01]  /*1860*/  FFMA R28, R28, UR5, -R9.reuse ;  /* 0x000000051c1c7c23 */ /* 0x100fe20008000809 */
[--C-:B------:R-:W-:Y:S01]  /*1870*/  FFMA R25, R25, UR5, -R9.reuse ;  /* 0x0000000519197c23 */ /* 0x100fe20008000809 */
[--C-:B------:R-:W-:Y:S01]  /*1880*/  FFMA R33, R33, UR5, -R9.reuse ;  /* 0x0000000521217c23 */ /* 0x100fe20008000809 */
[----:B------:R-:W-:Y:S01]  /*1890*/  FMNMX R2, R38, R5, !PT ;  /* 0x0000000526027209 */ /* 0x000fe20007800000 */
[--C-:B------:R-:W-:Y:S01]  /*18a0*/  FFMA R29, R29, UR5, -R9.reuse ;  /* 0x000000051d1d7c23 */ /* 0x100fe20008000809 */
[----:B------:R-:W-:Y:S01]  /*18b0*/  FSETP.GEU.AND P6, PT, R24, -126, PT ;  /* 0xc2fc00001800780b */ /* 0x000fe20003fce000 */
        /* <DEDUP_REMOVED lines=12> */
[----:B------:R-:W-:Y:S01]  /*1980*/  @!P6 FMUL R24, R24, 0.5 ;  /* 0x3f0000001818e820 */ /* 0x000fe20000400000 */
[----:B------:R-:W-:Y:S01]  /*1990*/  FMNMX R2, R46, R5, !PT ;  /* 0x000000052e027209 */ /* 0x000fe20007800000 */
[--C-:B------:R-:W-:Y:S01]  /*19a0*/  FFMA R44, R44, UR5, -R9.reuse ;  /* 0x000000052c2c7c23 */ /* 0x100fe20008000809 */
[----:B------:R-:W-:Y:S01]  /*19b0*/  FSETP.GEU.AND P5, PT, R29, -126, PT ;  /* 0xc2fc00001d00780b */ /* 0x000fe20003fae000 */
[----:B------:R-:W-:Y:S01]  /*19c0*/  @!P1 FMUL R28, R28, 0.5 ;  /* 0x3f0000001c1c9820 */ /* 0x000fe20000400000 */
[----:B------:R-:W-:Y:S01]  /*19d0*/  FMNMX R5, R47, R2, !PT ;  /* 0x000000022f057209 */ /* 0x000fe20007800000 */
[----:B------:R-:W2:Y:S01]  /*19e0*/  MUFU.EX2 R24, R24 ;  /* 0x0000001800187308 */ /* 0x000ea20000000800 */
[----:B------:R-:W-:Y:S01]  /*19f0*/  FSETP.GEU.AND P2, PT, R32, -126, PT ;  /* 0xc2fc00002000780b */ /* 0x000fe20003f4e000 */
[----:B------:R-:W-:Y:S01]  /*1a00*/  @!P3 FMUL R25, R25, 0.5 ;  /* 0x3f0000001919b820 */ /* 0x000fe20000400000 */
[----:B------:R-:W-:Y:S01]  /*1a10*/  FMNMX R2, R50, R5, !PT ;  /* 0x0000000532027209 */ /* 0x000fe20007800000 */
[--C-:B------:R-:W-:Y:S01]  /*1a20*/  FFMA R48, R48, UR5, -R9.reuse ;  /* 0x0000000530307c23 */ /* 0x100fe20008000809 */
[--C-:B------:R-:W-:Y:S01]  /*1a30*/  FFMA R49, R49, UR5, -R9.reuse ;  /* 0x0000000531317c23 */ /* 0x100fe20008000809 */
[----:B------:R-:W-:Y:S01]  /*1a40*/  @!P4 FMUL R33, R33, 0.5 ;  /* 0x3f0000002121c820 */ /* 0x000fe20000400000 */
[----:B------:R-:W-:Y:S01]  /*1a50*/  FMNMX R5, R51, R2, !PT ;  /* 0x0000000233057209 */ /* 0x000fe20007800000 */
[----:B------:R-:W3:Y:S01]  /*1a60*/  MUFU.EX2 R28, R28 ;  /* 0x0000001c001c7308 */ /* 0x000ee20000000800 */
[--C-:B------:R-:W-:Y:S01]  /*1a70*/  FFMA R52, R52, UR5, -R9.reuse ;  /* 0x0000000534347c23 */ /* 0x100fe20008000809 */
[----:B------:R-:W-:Y:S01]  /*1a80*/  @!P5 FMUL R29, R29, 0.5 ;  /* 0x3f0000001d1dd820 */ /* 0x000fe20000400000 */
[----:B------:R-:W-:Y:S01]  /*1a90*/  FMNMX R2, R54, R5, !PT ;  /* 0x0000000536027209 */ /* 0x000fe20007800000 */
[----:B------:R-:W-:-:S02]  /*1aa0*/  FFMA R53, R53, UR5, -R9 ;  /* 0x0000000535357c23 */ /* 0x000fc40008000809 */
[----:B------:R-:W-:Y:S01]  /*1ab0*/  @!P2 FMUL R32, R32, 0.5 ;  /* 0x3f0000002020a820 */ /* 0x000fe20000400000 */
[----:B------:R-:W-:Y:S01]  /*1ac0*/  FMNMX R2, R55, R2, !PT ;  /* 0x0000000237027209 */ /* 0x000fe20007800000 */
[----:B------:R-:W4:Y:S01]  /*1ad0*/  MUFU.EX2 R25, R25 ;  /* 0x0000001900197308 */ /* 0x000f220000000800 */
[----:B--2---:R-:W-:Y:S01]  /*1ae0*/  @!P6 FMUL R24, R24, R24 ;  /* 0x000000181818e220 */ /* 0x004fe20000400000 */
[----:B------:R-:W-:Y:S02]  /*1af0*/  FSETP.GEU.AND P6, PT, R36, -126, PT ;  /* 0xc2fc00002400780b */ /* 0x000fe40003fce000 */
[----:B------:R-:W2:Y:S04]  /*1b00*/  SHFL.BFLY PT, R5, R2, 0x1, 0x1f ;  /* 0x0c201f0002057f89 */ /* 0x000ea800000e0000 */
[----:B------:R-:W5:Y:S01]  /*1b10*/  MUFU.EX2 R33, R33 ;  /* 0x0000002100217308 */ /* 0x000f620000000800 */
[----:B---3--:R-:W-:Y:S01]  /*1b20*/  @!P1 FMUL R28, R28, R28 ;  /* 0x0000001c1c1c9220 */ /* 0x008fe20000400000 */
[----:B------:R-:W-:-:S05]  /*1b30*/  FSETP.GEU.AND P1, PT, R40, -126, PT ;  /* 0xc2fc00002800780b */ /* 0x000fca0003f2e000 */
[----:B------:R-:W-:Y:S01]  /*1b40*/  @!P6 FMUL R36, R36, 0.5 ;  /* 0x3f0000002424e820 */ /* 0x000fe20000400000 */
[----:B------:R-:W3:Y:S01]  /*1b50*/  MUFU.EX2 R29, R29 ;  /* 0x0000001d001d7308 */ /* 0x000ee20000000800 */
[----:B----4-:R-:W-:Y:S01]  /*1b60*/  @!P3 FMUL R25, R25, R25 ;  /* 0x000000191919b220 */ /* 0x010fe20000400000 */
[----:B------:R-:W-:-:S05]  /*1b70*/  FSETP.GEU.AND P3, PT, R37, -126, PT ;  /* 0xc2fc00002500780b */ /* 0x000fca0003f6e000 */
[----:B------:R-:W-:Y:S01]  /*1b80*/  @!P1 FMUL R40, R40, 0.5 ;  /* 0x3f00000028289820 */ /* 0x000fe20000400000 */
[----:B------:R-:W4:Y:S01]  /*1b90*/  MUFU.EX2 R32, R32 ;  /* 0x0000002000207308 */ /* 0x000f220000000800 */
[----:B-----5:R-:W-:Y:S01]  /*1ba0*/  @!P4 FMUL R33, R33, R33 ;  /* 0x000000212121c220 */ /* 0x020fe20000400000 */
[----:B------:R-:W-:Y:S02]  /*1bb0*/  FSETP.GEU.AND P4, PT, R45, -126, PT ;  /* 0xc2fc00002d00780b */ /* 0x000fe40003f8e000 */
[----:B--2---:R-:W-:-:S03]  /*1bc0*/  FMNMX R5, R2, R5, !PT ;  /* 0x0000000502057209 */ /* 0x004fc60007800000 */
[----:B------:R-:W-:Y:S01]  /*1bd0*/  @!P3 FMUL R37, R37, 0.5 ;  /* 0x3f0000002525b820 */ /* 0x000fe20000400000 */
[----:B------:R-:W2:Y:S01]  /*1be0*/  MUFU.EX2 R36, R36 ;  /* 0x0000002400247308 */ /* 0x000ea20000000800 */
[----:B------:R-:W5:Y:S01]  /*1bf0*/  SHFL.BFLY PT, R2, R5, 0x2, 0x1f ;  /* 0x0c401f0005027f89 */ /* 0x000f6200000e0000 */
[----:B---3--:R-:W-:Y:S01]  /*1c00*/  @!P5 FMUL R29, R29, R29 ;  /* 0x0000001d1d1dd220 */ /* 0x008fe20000400000 */
[----:B------:R-:W-:-:S04]  /*1c10*/  FSETP.GEU.AND P5, PT, R41, -126, PT ;  /* 0xc2fc00002900780b */ /* 0x000fc80003fae000 */
[----:B------:R-:W-:Y:S01]  /*1c20*/  @!P4 FMUL R45, R45, 0.5 ;  /* 0x3f0000002d2dc820 */ /* 0x000fe20000400000 */
[----:B------:R-:W3:Y:S01]  /*1c30*/  MUFU.EX2 R11, R40 ;  /* 0x00000028000b7308 */ /* 0x000ee20000000800 */
[----:B----4-:R-:W-:Y:S01]  /*1c40*/  @!P2 FMUL R32, R32, R32 ;  /* 0x000000202020a220 */ /* 0x010fe20000400000 */
[----:B------:R-:W-:-:S06]  /*1c50*/  FSETP.GEU.AND P2, PT, R44, -126, PT ;  /* 0xc2fc00002c00780b */ /* 0x000fcc0003f4e000 */
[----:B------:R-:W4:Y:S01]  /*1c60*/  MUFU.EX2 R37, R37 ;  /* 0x0000002500257308 */ /* 0x000f220000000800 */
[----:B--2---:R-:W-:Y:S01]  /*1c70*/  @!P6 FMUL R36, R36, R36 ;  /* 0x000000242424e220 */ /* 0x004fe20000400000 */
[----:B------:R-:W-:Y:S01]  /*1c80*/  FSETP.GEU.AND P6, PT, R48, -126, PT ;  /* 0xc2fc00003000780b */ /* 0x000fe20003fce000 */
[----:B------:R-:W-:-:S04]  /*1c90*/  @!P5 FMUL R41, R41, 0.5 ;  /* 0x3f0000002929d820 */ /* 0x000fc80000400000 */
[----:B------:R-:W-:Y:S01]  /*1ca0*/  @!P2 FMUL R44, R44, 0.5 ;  /* 0x3f0000002c2ca820 */ /* 0x000fe20000400000 */
[----:B------:R-:W2:Y:S01]  /*1cb0*/  MUFU.EX2 R10, R45 ;  /* 0x0000002d000a7308 */ /* 0x000ea20000000800 */
[----:B---3--:R-:W-:Y:S01]  /*1cc0*/  @!P1 FMUL R11, R11, R11 ;  /* 0x0000000b0b0b9220 */ /* 0x008fe20000400000 */
[----:B------:R-:W-:Y:S02]  /*1cd0*/  FSETP.GEU.AND P1, PT, R49, -126, PT ;  /* 0xc2fc00003100780b */ /* 0x000fe40003f2e000 */
[----:B-----5:R-:W-:Y:S01]  /*1ce0*/  FMNMX R5, R5, R2, !PT ;  /* 0x0000000205057209 */ /* 0x020fe20007800000 */
[----:B------:R-:W-:Y:S01]  /*1cf0*/  FADD R6, R24, R11 ;  /* 0x0000000b18067221 */ /* 0x000fe20000000000 */
[----:B------:R-:W-:Y:S01]  /*1d00*/  F2FP.F16.F32.PACK_AB R24, R25, R24 ;  /* 0x000000181918723e */ /* 0x000fe200000000ff */
[----:B------:R-:W-:Y:S01]  /*1d10*/  @!P6 FMUL R48, R48, 0.5 ;  /* 0x3f0000003030e820 */ /* 0x000fe20000400000 */
[----:B------:R-:W3:Y:S01]  /*1d20*/  MUFU.EX2 R8, R41 ;  /* 0x0000002900087308 */ /* 0x000ee20000000800 */
[----:B----4-:R-:W-:Y:S01]  /*1d30*/  @!P3 FMUL R37, R37, R37 ;  /* 0x000000252525b220 */ /* 0x010fe20000400000 */
[----:B------:R-:W-:-:S04]  /*1d40*/  FSETP.NEU.AND P3, PT, R5, -INF , PT ;  /* 0xff8000000500780b */ /* 0x000fc80003f6d000 */
[----:B------:R-:W-:Y:S01]  /*1d50*/  FSEL R2, R5, RZ, P3 ;  /* 0x000000ff05027208 */ /* 0x000fe20001800000 */
[----:B------:R-:W-:Y:S01]  /*1d60*/  @!P1 FMUL R49, R49, 0.5 ;  /* 0x3f00000031319820 */ /* 0x000fe20000400000 */
[----:B------:R-:W4:Y:S01]  /*1d70*/  MUFU.EX2 R13, R44 ;  /* 0x0000002c000d7308 */ /* 0x000f220000000800 */
[----:B--2---:R-:W-:Y:S01]  /*1d80*/  @!P4 FMUL R10, R10, R10 ;  /* 0x0000000a0a0ac220 */ /* 0x004fe20000400000 */
[----:B------:R-:W-:Y:S01]  /*1d90*/  FSETP.GEU.AND P3, PT, R52, -126, PT ;  /* 0xc2fc00003400780b */ /* 0x000fe20003f6e000 */
[----:B------:R-:W-:-:S04]  /*1da0*/  FMUL R2, R2, UR5 ;  /* 0x0000000502027c20 */ /* 0x000fc80008400000 */
[--C-:B------:R-:W-:Y:S01]  /*1db0*/  FFMA R27, R27, UR5, -R2.reuse ;  /* 0x000000051b1b7c23 */ /* 0x100fe20008000802 */
[----:B------:R-:W2:Y:S01]  /*1dc0*/  MUFU.EX2 R9, R48 ;  /* 0x0000003000097308 */ /* 0x000ea20000000800 */
[--C-:B------:R-:W-:Y:S01]  /*1dd0*/  FFMA R26, R26, UR5, -R2.reuse ;  /* 0x000000051a1a7c23 */ /* 0x100fe20008000802 */
[--C-:B------:R-:W-:Y:S01]  /*1de0*/  FFMA R30, R30, UR5, -R2.reuse ;  /* 0x000000051e1e7c23 */ /* 0x100fe20008000802 */
[--C-:B------:R-:W-:Y:S01]  /*1df0*/  FFMA R31, R31, UR5, -R2.reuse ;  /* 0x000000051f1f7c23 */ /* 0x100fe20008000802 */
[----:B------:R-:W-:Y:S01]  /*1e00*/  FSETP.GEU.AND P4, PT, R27, -126, PT ;  /* 0xc2fc00001b00780b */ /* 0x000fe20003f8e000 */
[----:B---3--:R-:W-:Y:S01]  /*1e10*/  @!P5 FMUL R8, R8, R8 ;  /* 0x000000080808d220 */ /* 0x008fe20000400000 */
[----:B------:R-:W-:Y:S01]  /*1e20*/  FSETP.GEU.AND P5, PT, R53, -126, PT ;  /* 0xc2fc00003500780b */ /* 0x000fe20003fae000 */
[----:B------:R-:W-:Y:S01]  /*1e30*/  @!P3 FMUL R52, R52, 0.5 ;  /* 0x3f0000003434b820 */ /* 0x000fe20000400000 */
[----:B------:R-:W3:Y:S01]  /*1e40*/  MUFU.EX2 R12, R49 ;  /* 0x00000031000c7308 */ /* 0x000ee20000000800 */
[----:B----4-:R-:W-:Y:S01]  /*1e50*/  @!P2 FMUL R13, R13, R13 ;  /* 0x0000000d0d0da220 */ /* 0x010fe20000400000 */
[----:B------:R-:W-:Y:S01]  /*1e60*/  FSETP.GEU.AND P2, PT, R26, -126, PT ;  /* 0xc2fc00001a00780b */ /* 0x000fe20003f4e000 */
[--C-:B------:R-:W-:Y:S01]  /*1e70*/  FFMA R34, R34, UR5, -R2.reuse ;  /* 0x0000000522227c23 */ /* 0x100fe20008000802 */
[--C-:B------:R-:W-:Y:S01]  /*1e80*/  FFMA R35, R35, UR5, -R2.reuse ;  /* 0x0000000523237c23 */ /* 0x100fe20008000802 */
[--C-:B------:R-:W-:Y:S01]  /*1e90*/  FFMA R38, R38, UR5, -R2.reuse ;  /* 0x0000000526267c23 */ /* 0x100fe20008000802 */
[--C-:B------:R-:W-:Y:S01]  /*1ea0*/  FFMA R39, R39, UR5, -R2.reuse ;  /* 0x0000000527277c23 */ /* 0x100fe20008000802 */
[--C-:B------:R-:W-:Y:S01]  /*1eb0*/  FFMA R42, R42, UR5, -R2.reuse ;  /* 0x000000052a2a7c23 */ /* 0x100fe20008000802 */
[----:B------:R-:W4:Y:S01]  /*1ec0*/  MUFU.EX2 R15, R52 ;  /* 0x00000034000f7308 */ /* 0x000f220000000800 */
[----:B--2---:R-:W-:Y:S01]  /*1ed0*/  @!P6 FMUL R9, R9, R9 ;  /* 0x000000090909e220 */ /* 0x004fe20000400000 */
[----:B------:R-:W-:Y:S01]  /*1ee0*/  FSETP.GEU.AND P6, PT, R30, -126, PT ;  /* 0xc2fc00001e00780b */ /* 0x000fe20003fce000 */
[----:B------:R-:W-:Y:S01]  /*1ef0*/  @!P4 FMUL R27, R27, 0.5 ;  /* 0x3f0000001b1bc820 */ /* 0x000fe20000400000 */
[----:B------:R-:W-:Y:S01]  /*1f00*/  @!P5 FMUL R53, R53, 0.5 ;  /* 0x3f0000003535d820 */ /* 0x000fe20000400000 */
[--C-:B------:R-:W-:Y:S01]  /*1f10*/  FFMA R50, R50, UR5, -R2.reuse ;  /* 0x0000000532327c23 */ /* 0x100fe20008000802 */
[--C-:B------:R-:W-:Y:S01]  /*1f20*/  FFMA R43, R43, UR5, -R2.reuse ;  /* 0x000000052b2b7c23 */ /* 0x100fe20008000802 */
[----:B------:R-:W-:Y:S01]  /*1f30*/  @!P2 FMUL R26, R26, 0.5 ;  /* 0x3f0000001a1aa820 */ /* 0x000fe20000400000 */
[----:B------:R-:W2:Y:S01]  /*1f40*/  MUFU.EX2 R14, R53 ;  /* 0x00000035000e7308 */ /* 0x000ea20000000800 */
[----:B---3--:R-:W-:Y:S01]  /*1f50*/  @!P1 FMUL R12, R12, R12 ;  /* 0x0000000c0c0c9220 */ /* 0x008fe20000400000 */
[----:B------:R-:W-:Y:S01]  /*1f60*/  FSETP.GEU.AND P1, PT, R31, -126, PT ;  /* 0xc2fc00001f00780b */ /* 0x000fe20003f2e000 */
[--C-:B------:R-:W-:Y:S01]  /*1f70*/  FFMA R46, R46, UR5, -R2.reuse ;  /* 0x000000052e2e7c23 */ /* 0x100fe20008000802 */
[--C-:B------:R-:W-:Y:S01]  /*1f80*/  FFMA R47, R47, UR5, -R2.reuse ;  /* 0x000000052f2f7c23 */ /* 0x100fe20008000802 */
[--C-:B------:R-:W-:Y:S01]  /*1f90*/  FFMA R51, R51, UR5, -R2.reuse ;  /* 0x0000000533337c23 */ /* 0x100fe20008000802 */
[--C-:B------:R-:W-:Y:S01]  /*1fa0*/  FFMA R54, R54, UR5, -R2.reuse ;  /* 0x0000000536367c23 */ /* 0x100fe20008000802 */
[----:B------:R-:W-:Y:S01]  /*1fb0*/  @!P6 FMUL R30, R30, 0.5 ;  /* 0x3f0000001e1ee820 */ /* 0x000fe20000400000 */
[----:B------:R3:W5:Y:S01]  /*1fc0*/  MUFU.EX2 R16, R26 ;  /* 0x0000001a00107308 */ /* 0x0007620000000800 */
[----:B----4-:R-:W-:Y:S01]  /*1fd0*/  @!P3 FMUL R15, R15, R15 ;  /* 0x0000000f0f0fb220 */ /* 0x010fe20000400000 */
[----:B------:R-:W-:Y:S01]  /*1fe0*/  FSETP.GEU.AND P3, PT, R34, -126, PT ;  /* 0xc2fc00002200780b */ /* 0x000fe20003f6e000 */
[----:B------:R-:W-:Y:S01]  /*1ff0*/  FFMA R2, R55, UR5, -R2 ;  /* 0x0000000537027c23 */ /* 0x000fe20008000802 */
[----:B------:R-:W-:Y:S01]  /*2000*/  FADD R41, R32, R9 ;  /* 0x0000000920297221 */ /* 0x000fe20000000000 */
[----:B------:R-:W-:Y:S01]  /*2010*/  FADD R45, R36, R15 ;  /* 0x0000000f242d7221 */ /* 0x000fe20000000000 */
[----:B------:R-:W-:Y:S01]  /*2020*/  F2FP.F16.F32.PACK_AB R48, R8, R11 ;  /* 0x0000000b0830723e */ /* 0x000fe200000000ff */
[----:B------:R-:W-:Y:S01]  /*2030*/  @!P1 FMUL R31, R31, 0.5 ;  /* 0x3f0000001f1f9820 */ /* 0x000fe20000400000 */
[----:B------:R-:W4:Y:S01]  /*2040*/  MUFU.EX2 R27, R27 ;  /* 0x0000001b001b7308 */ /* 0x000f220000000800 */
[----:B--2---:R-:W-:Y:S01]  /*2050*/  @!P5 FMUL R14, R14, R14 ;  /* 0x0000000e0e0ed220 */ /* 0x004fe20000400000 */
[----:B------:R-:W-:Y:S01]  /*2060*/  FSETP.GEU.AND P5, PT, R35, -126, PT ;  /* 0xc2fc00002300780b */ /* 0x000fe20003fae000 */
[----:B------:R-:W-:Y:S01]  /*2070*/  FADD R44, R6, R41 ;  /* 0x00000029062c7221 */ /* 0x000fe20000000000 */
[----:B---3--:R-:W-:Y:S01]  /*2080*/  FADD R26, R28, R13 ;  /* 0x0000000d1c1a7221 */ /* 0x008fe20000000000 */
[----:B------:R-:W-:Y:S01]  /*2090*/  FADD R6, R25, R8 ;  /* 0x0000000819067221 */ /* 0x000fe20000000000 */
[----:B------:R-:W-:Y:S01]  /*20a0*/  FADD R41, R29, R10 ;  /* 0x0000000a1d297221 */ /* 0x000fe20000000000 */
[----:B------:R-:W-:Y:S01]  /*20b0*/  @!P3 FMUL R34, R34, 0.5 ;  /* 0x3f0000002222b820 */ /* 0x000fe20000400000 */
[----:B------:R-:W2:Y:S01]  /*20c0*/  MUFU.EX2 R30, R30 ;  /* 0x0000001e001e7308 */ /* 0x000ea20000000800 */
[----:B-----5:R-:W-:Y:S01]  /*20d0*/  @!P2 FMUL R16, R16, R16 ;  /* 0x000000101010a220 */ /* 0x020fe20000400000 */
[----:B------:R-:W-:Y:S01]  /*20e0*/  FSETP.GEU.AND P2, PT, R38, -126, PT ;  /* 0xc2fc00002600780b */ /* 0x000fe20003f4e000 */
[----:B------:R-:W-:Y:S01]  /*20f0*/  FADD R45, R26, R45 ;  /* 0x0000002d1a2d7221 */ /* 0x000fe20000000000 */
[----:B------:R-:W-:-:S03]  /*2100*/  F2FP.F16.F32.PACK_AB R52, R12, R9 ;  /* 0x000000090c34723e */ /* 0x000fc600000000ff */
[----:B------:R-:W-:Y:S01]  /*2110*/  @!P5 FMUL R35, R35, 0.5 ;  /* 0x3f0000002323d820 */ /* 0x000fe20000400000 */
[----:B------:R-:W3:Y:S01]  /*2120*/  MUFU.EX2 R31, R31 ;  /* 0x0000001f001f7308 */ /* 0x000ee20000000800 */
[----:B----4-:R-:W-:Y:S01]  /*2130*/  @!P4 FMUL R27, R27, R27 ;  /* 0x0000001b1b1bc220 */ /* 0x010fe20000400000 */
[----:B------:R-:W-:Y:S01]  /*2140*/  FSETP.GEU.AND P4, PT, R39, -126, PT ;  /* 0xc2fc00002700780b */ /* 0x000fe20003f8e000 */
[----:B------:R-:W-:-:S03]  /*2150*/  FADD R44, R44, R45 ;  /* 0x0000002d2c2c7221 */ /* 0x000fc60000000000 */
[----:B------:R-:W-:Y:S01]  /*2160*/  F2FP.F16.F32.PACK_AB R25, R27, R16 ;  /* 0x000000101b19723e */ /* 0x000fe200000000ff */
[----:B------:R-:W-:Y:S01]  /*2170*/  @!P2 FMUL R38, R38, 0.5 ;  /* 0x3f0000002626a820 */ /* 0x000fe20000400000 */
[----:B------:R-:W4:Y:S01]  /*2180*/  MUFU.EX2 R34, R34 ;  /* 0x0000002200227308 */ /* 0x000f220000000800 */
[----:B--2---:R-:W-:Y:S01]  /*2190*/  @!P6 FMUL R30, R30, R30 ;  /* 0x0000001e1e1ee220 */ /* 0x004fe20000400000 */
[----:B------:R-:W-:-:S05]  /*21a0*/  FSETP.GEU.AND P6, PT, R42, -126, PT ;  /* 0xc2fc00002a00780b */ /* 0x000fca0003fce000 */
[----:B------:R-:W-:Y:S01]  /*21b0*/  @!P4 FMUL R39, R39, 0.5 ;  /* 0x3f0000002727c820 */ /* 0x000fe20000400000 */
[----:B------:R-:W2:Y:S01]  /*21c0*/  MUFU.EX2 R35, R35 ;  /* 0x0000002300237308 */ /* 0x000ea20000000800 */
        /* <DEDUP_REMOVED lines=8> */
[----:B--2---:R-:W-:Y:S01]  /*2250*/  @!P5 FMUL R35, R35, R35 ;  /* 0x000000232323d220 */ /* 0x004fe20000400000 */
[----:B------:R-:W-:-:S04]  /*2260*/  FSETP.GEU.AND P5, PT, R46, -126, PT ;  /* 0xc2fc00002e00780b */ /* 0x000fc80003fae000 */
[----:B------:R-:W-:Y:S01]  /*2270*/  F2FP.F16.F32.PACK_AB R45, R35, R34 ;  /* 0x00000022232d723e */ /* 0x000fe200000000ff */
[----:B------:R-:W-:Y:S01]  /*2280*/  @!P3 FMUL R43, R43, 0.5 ;  /* 0x3f0000002b2bb820 */ /* 0x000fe20000400000 */
[----:B------:R2:W5:Y:S01]  /*2290*/  MUFU.EX2 R17, R42 ;  /* 0x0000002a00117308 */ /* 0x0005620000000800 */
[----:B---3--:R-:W-:Y:S01]  /*22a0*/  @!P2 FMUL R38, R38, R38 ;  /* 0x000000262626a220 */ /* 0x008fe20000400000 */
[----:B------:R-:W-:-:S05]  /*22b0*/  FSETP.GEU.AND P2, PT, R47, -126, PT ;  /* 0xc2fc00002f00780b */ /* 0x000fca0003f4e000 */
[----:B------:R-:W-:Y:S01]  /*22c0*/  @!P5 FMUL R46, R46, 0.5 ;  /* 0x3f0000002e2ed820 */ /* 0x000fe20000400000 */
[----:B------:R3:W1:Y:S01]  /*22d0*/  MUFU.EX2 R21, R50 ;  /* 0x0000003200157308 */ /* 0x0006620000000800 */
[----:B----4-:R-:W-:Y:S01]  /*22e0*/  @!P4 FMUL R39, R39, R39 ;  /* 0x000000272727c220 */ /* 0x010fe20000400000 */
[----:B------:R-:W-:Y:S01]  /*22f0*/  FSETP.GEU.AND P4, PT, R51, -126, PT ;  /* 0xc2fc00003300780b */ /* 0x000fe20003f8e000 */
[----:B--2---:R-:W-:-:S04]  /*2300*/  FADD R42, R37, R14 ;  /* 0x0000000e252a7221 */ /* 0x004fc80000000000 */
[----:B------:R-:W-:Y:S01]  /*2310*/  @!P2 FMUL R47, R47, 0.5 ;  /* 0x3f0000002f2fa820 */ /* 0x000fe20000400000 */
[----:B------:R2:W4:Y:S01]  /*2320*/  MUFU.EX2 R18, R43 ;  /* 0x0000002b00127308 */ /* 0x0005220000000800 */
[----:B-----5:R-:W-:Y:S01]  /*2330*/  @!P6 FMUL R17, R17, R17 ;  /* 0x000000111111e220 */ /* 0x020fe20000400000 */
[----:B------:R-:W-:Y:S01]  /*2340*/  FSETP.GEU.AND P6, PT, R54, -126, PT ;  /* 0xc2fc00003600780b */ /* 0x000fe20003fce000 */
[----:B------:R-:W-:Y:S01]  /*2350*/  FADD R41, R41, R42 ;  /* 0x0000002a29297221 */ /* 0x000fe20000000000 */
[----:B---3--:R-:W-:-:S03]  /*2360*/  F2FP.F16.F32.PACK_AB R50, R10, R13 ;  /* 0x0000000d0a32723e */ /* 0x008fc600000000ff */
[----:B------:R-:W-:Y:S01]  /*2370*/  @!P4 FMUL R51, R51, 0.5 ;  /* 0x3f0000003333c820 */ /* 0x000fe20000400000 */
[----:B------:R3:W5:Y:S01]  /*2380*/  MUFU.EX2 R19, R46 ;  /* 0x0000002e00137308 */ /* 0x0007620000000800 */
[----:B-1----:R-:W-:Y:S01]  /*2390*/  @!P1 FMUL R21, R21, R21 ;  /* 0x0000001515159220 */ /* 0x002fe20000400000 */
[----:B------:R-:W-:Y:S01]  /*23a0*/  FSETP.GEU.AND P1, PT, R2, -126, PT ;  /* 0xc2fc00000200780b */ /* 0x000fe20003f2e000 */
[----:B--2---:R-:W-:-:S04]  /*23b0*/  FADD R43, R33, R12 ;  /* 0x0000000c212b7221 */ /* 0x004fc80000000000 */
[----:B------:R-:W-:Y:S01]  /*23c0*/  @!P6 FMUL R54, R54, 0.5 ;  /* 0x3f0000003636e820 */ /* 0x000fe20000400000 */
[----:B------:R1:W2:Y:S01]  /*23d0*/  MUFU.EX2 R20, R47 ;  /* 0x0000002f00147308 */ /* 0x0002a20000000800 */
[----:B---3--:R-:W-:Y:S01]  /*23e0*/  FADD R46, R16, R17 ;  /* 0x00000011102e7221 */ /* 0x008fe20000000000 */
[----:B----4-:R-:W-:Y:S01]  /*23f0*/  @!P3 FMUL R18, R18, R18 ;  /* 0x000000121212b220 */ /* 0x010fe20000400000 */
[----:B------:R-:W-:-:S04]  /*2400*/  FADD R6, R6, R43 ;  /* 0x0000002b06067221 */ /* 0x000fc80000000000 */
[----:B------:R-:W-:Y:S01]  /*2410*/  @!P1 FMUL R2, R2, 0.5 ;  /* 0x3f00000002029820 */ /* 0x000fe20000400000 */
[----:B------:R3:W4:Y:S01]  /*2420*/  MUFU.EX2 R22, R51 ;  /* 0x0000003300167308 */ /* 0x0007220000000800 */
[----:B-1----:R-:W-:Y:S01]  /*2430*/  FADD R47, R34, R21 ;  /* 0x00000015222f7221 */ /* 0x002fe20000000000 */
[----:B-----5:R-:W-:Y:S01]  /*2440*/  @!P5 FMUL R19, R19, R19 ;  /* 0x000000131313d220 */ /* 0x020fe20000400000 */
[----:B------:R-:W-:Y:S01]  /*2450*/  FADD R41, R6, R41 ;  /* 0x0000002906297221 */ /* 0x000fe20000000000 */
[----:B------:R-:W-:Y:S01]  /*2460*/  MOV R6, UR7 ;  /* 0x0000000700067c02 */ /* 0x000fe20008000f00 */
[----:B------:R-:W-:Y:S01]  /*2470*/  FADD R46, R46, R47 ;  /* 0x0000002f2e2e7221 */ /* 0x000fe20000000000 */
[----:B------:R-:W-:Y:S02]  /*2480*/  FADD R26, R30, R19 ;  /* 0x000000131e1a7221 */ /* 0x000fe40000000000 */
[----:B------:R1:W5:Y:S01]  /*2490*/  MUFU.EX2 R23, R54 ;  /* 0x0000003600177308 */ /* 0x0003620000000800 */
[----:B--2---:R-:W-:Y:S01]  /*24a0*/  @!P2 FMUL R20, R20, R20 ;  /* 0x000000141414a220 */ /* 0x004fe20000400000 */
[----:B------:R2:W-:Y:S03]  /*24b0*/  SYNCS.ARRIVE.TRANS64.A1T0 RZ, [R6+UR41], RZ ;  /* 0x000000ff06ff79a7 */ /* 0x0005e60008100029 */
[----:B------:R-:W-:Y:S01]  /*24c0*/  FADD R42, R31, R20 ;  /* 0x000000141f2a7221 */ /* 0x000fe20000000000 */
[----:B---3--:R-:W-:-:S02]  /*24d0*/  F2FP.F16.F32.PACK_AB R51, R20, R19 ;  /* 0x000000131433723e */ /* 0x008fc400000000ff */
[----:B------:R3:W2:Y:S01]  /*24e0*/  MUFU.EX2 R40, R2 ;  /* 0x0000000200287308 */ /* 0x0006a20000000800 */
[----:B----4-:R-:W-:Y:S01]  /*24f0*/  @!P4 FMUL R22, R22, R22 ;  /* 0x000000161616c220 */ /* 0x010fe20000400000 */
[----:B-1----:R-:W-:-:S03]  /*2500*/  F2FP.F16.F32.PACK_AB R54, R14, R15 ;  /* 0x0000000f0e36723e */ /* 0x002fc600000000ff */
[----:B------:R-:W-:Y:S01]  /*2510*/  FADD R43, R35, R22 ;  /* 0x00000016232b7221 */ /* 0x000fe20000000000 */
[----:B------:R-:W-:Y:S01]  /*2520*/  F2FP.F16.F32.PACK_AB R53, R22, R21 ;  /* 0x000000151635723e */ /* 0x000fe200000000ff */
[----:B-----5:R-:W-:Y:S01]  /*2530*/  @!P6 FMUL R23, R23, R23 ;  /* 0x000000171717e220 */ /* 0x020fe20000400000 */
[----:B---3--:R-:W-:Y:S01]  /*2540*/  FADD R2, R27, R18 ;  /* 0x000000121b027221 */ /* 0x008fe20000000000 */
[----:B------:R-:W-:Y:S02]  /*2550*/  F2FP.F16.F32.PACK_AB R27, R31, R30 ;  /* 0x0000001e1f1b723e */ /* 0x000fe400000000ff */
[----:B------:R-:W-:Y:S01]  /*2560*/  FADD R47, R38, R23 ;  /* 0x00000017262f7221 */ /* 0x000fe20000000000 */
[----:B------:R-:W-:Y:S01]  /*2570*/  FADD R2, R2, R43 ;  /* 0x0000002b02027221 */ /* 0x000fe20000000000 */
[----:B--2---:R-:W-:Y:S02]  /*2580*/  @!P1 FMUL R40, R40, R40 ;  /* 0x0000002828289220 */ /* 0x004fe40000400000 */
[----:B------:R-:W-:Y:S01]  /*2590*/  FADD R47, R26, R47 ;  /* 0x0000002f1a2f7221 */ /* 0x000fe20000000000 */
[----:B------:R-:W-:Y:S01]  /*25a0*/  F2FP.F16.F32.PACK_AB R26, R29, R28 ;  /* 0x0000001c1d1a723e */ /* 0x000fe200000000ff */
[----:B------:R-:W-:-:S02]  /*25b0*/  FADD R49, R39, R40 ;  /* 0x0000002827317221 */ /* 0x000fc40000000000 */
[----:B------:R-:W-:Y:S01]  /*25c0*/  FADD R46, R46, R47 ;  /* 0x0000002f2e2e7221 */ /* 0x000fe20000000000 */
[----:B------:R-:W-:Y:S01]  /*25d0*/  F2FP.F16.F32.PACK_AB R47, R39, R38 ;  /* 0x00000026272f723e */ /* 0x000fe200000000ff */
[----:B------:R-:W-:-:S04]  /*25e0*/  FADD R49, R42, R49 ;  /* 0x000000312a317221 */ /* 0x000fc80000000000 */
[----:B------:R-:W-:Y:S01]  /*25f0*/  FADD R49, R2, R49 ;  /* 0x0000003102317221 */ /* 0x000fe20000000000 */
[----:B------:R-:W-:Y:S01]  /*2600*/  FADD R2, R44, R41 ;  /* 0x000000292c027221 */ /* 0x000fe20000000000 */
[----:B------:R-:W-:Y:S02]  /*2610*/  F2FP.F16.F32.PACK_AB R44, R33, R32 ;  /* 0x00000020212c723e */ /* 0x000fe400000000ff */
[----:B------:R-:W-:Y:S01]  /*2620*/  FADD R6, R46, R49 ;  /* 0x000000312e067221 */ /* 0x000fe20000000000 */
[----:B------:R-:W-:Y:S02]  /*2630*/  F2FP.F16.F32.PACK_AB R46, R37, R36 ;  /* 0x00000024252e723e */ /* 0x000fe400000000ff */
[----:B------:R-:W-:Y:S01]  /*2640*/  F2FP.F16.F32.PACK_AB R49, R18, R17 ;  /* 0x000000111231723e */ /* 0x000fe200000000ff */
[----:B------:R-:W-:Y:S06]  /*2650*/  @!P0 BRA `(.L_x_19) ;  /* 0x0000000000048947 */ /* 0x000fec0003800000 */
[----:B------:R-:W-:Y:S01]  /*2660*/  BPT.TRAP 0x1 ;  /* 0x000000040000795c */ /* 0x000fe20000300000 */
.L_x_19:
[----:B------:R-:W1:Y:S02]  /*2670*/  SYNCS.PHASECHK.TRANS64.TRYWAIT P1, [UR36+0x18808], R7 ;  /* 0x01880807ff0075a7 */ /* 0x000e640008020164 */
[----:B-1----:R-:W-:Y:S05]  /*2680*/  @!P1 BRA `(.L_x_20) ;  /* 0x0000009000a89947 */ /* 0x002fea0003800000 */
.L_x_114:
[----:B------:R-:W-:Y:S01]  /*2690*/  UIADD3 UR6, UR39, 0x380, URZ ;  /* 0x0000038027067890 */ /* 0x000fe2000fffe03f */
[----:B------:R-:W-:Y:S01]  /*26a0*/  WARPGROUP.ARRIVE ;  /* 0x00000000000079c5 */ /* 0x000fe20000000000 */
[----:B------:R-:W-:Y:S01]  /*26b0*/  UMOV UR7, 0xc0000010 ;  /* 0xc000001000077882 */ /* 0x000fe20000000000 */
[----:B------:R-:W-:Y:S01]  /*26c0*/  UIADD3 UR10, UR39, 0x400, URZ ;  /* 0x00000400270a7890 */ /* 0x000fe2000fffe03f */
[----:B------:R-:W-:Y:S01]  /*26d0*/  F2FP.F16.F32.PACK_AB R55, R40, R23 ;  /* 0x000000172837723e */ /* 0x000fe200000000ff */
[----:B------:R-:W-:Y:S01]  /*26e0*/  UMOV UR11, 0xc0000010 ;  /* 0xc0000010000b7882 */ /* 0x000fe20000000000 */
[----:B------:R-:W-:Y:S01]  /*26f0*/  UIADD3 UR14, UR39, 0x480, URZ ;  /* 0x00000480270e7890 */ /* 0x000fe2000fffe03f */
[----:B------:R-:W-:Y:S02]  /*2700*/  UMOV UR15, 0xc0000010 ;  /* 0xc0000010000f7882 */ /* 0x000fe40000000000 */
[----:B------:R-:W-:Y:S01]  /*2710*/  HGMMA.64x16x16.F32 R104, R24, gdesc[UR4].tnspB, RZ, !UPT, gsb0 ;  /* 0x4020000418687df0 */ /* 0x000fe2000c0008ff */
[----:B------:R-:W-:Y:S01]  /*2720*/  UIADD3 UR18, UR39, 0x500, URZ ;  /* 0x0000050027127890 */ /* 0x000fe2000fffe03f */
[----:B------:R-:W-:Y:S01]  /*2730*/  UMOV UR19, 0xc0000010 ;  /* 0xc000001000137882 */ /* 0x000fe20000000000 */
[----:B------:R-:W-:Y:S01]  /*2740*/  UIADD3 UR6, UR39, 0x580, URZ ;  /* 0x0000058027067890 */ /* 0x000fe2000fffe03f */
[----:B------:R-:W-:Y:S01]  /*2750*/  UMOV UR7, 0xc0000010 ;  /* 0xc000001000077882 */ /* 0x000fe20000000000 */
[----:B------:R-:W-:-:S02]  /*2760*/  WARPGROUP.DEPBAR.LE gsb0, 0x0 ;  /* 0x00008000000079c5 */ /* 0x000fc40000010000 */
[----:B------:R-:W-:-:S06]  /*2770*/  WARPGROUP.ARRIVE ;  /* 0x00000000000079c5 */ /* 0x000fcc0000000000 */
[----:B------:R-:W-:Y:S01]  /*2780*/  HGMMA.64x16x16.F32 R96, R24, gdesc[UR8].tnspB, RZ, !UPT, gsb0 ;  /* 0x4020000818607df0 */ /* 0x000fe2000c0008ff */
[----:B------:R-:W-:Y:S01]  /*2790*/  UIADD3 UR10, UR39, 0x600, URZ ;  /* 0x00000600270a7890 */ /* 0x000fe2000fffe03f */
[----:B------:R-:W-:Y:S01]  /*27a0*/  UMOV UR11, 0xc0000010 ;  /* 0xc0000010000b7882 */ /* 0x000fe20000000000 */
[----:B------:R-:W-:Y:S02]  /*27b0*/  WARPGROUP.DEPBAR.LE gsb0, 0x0 ;  /* 0x00008000000079c5 */ /* 0x000fe40000010000 */
        /* <DEDUP_REMOVED lines=26> */
[----:B------:R-:W-:Y:S01]  /*2960*/  HGMMA.64x16x16.F32 R104, R44, gdesc[UR4].tnspB, R104, gsb0 ;  /* 0x402000042c687df0 */ /* 0x000fe20008000868 */
        /* <DEDUP_REMOVED lines=84> */
[----:B------:R-:W-:Y:S03]  /*2eb0*/  HGMMA.64x16x16.F32 R80, R52, gdesc[UR16].tnspB, R80, gsb0 ;  /* 0x4020001034507df0 */ /* 0x000fe60008000850 */
        /* <DEDUP_REMOVED lines=10> */
[----:B------:R-:W-:Y:S05]  /*2f60*/  @!P0 BRA `(.L_x_21) ;  /* 0x0000000000048947 */ /* 0x000fea0003800000 */
[----:B------:R-:W-:Y:S01]  /*2f70*/  BPT.TRAP 0x1 ;  /* 0x000000040000795c */ /* 0x000fe20000300000 */
.L_x_21:
[----:B------:R-:W-:Y:S01]  /*2f80*/  UISETP.GT.U32.AND UP0, UPT, UR4, 0x1, UPT ;  /* 0x000000010400788c */ /* 0x000fe2000bf04070 */
[----:B-1----:R-:W-:Y:S01]  /*2f90*/  IMAD.MOV.U32 R7, RZ, RZ, RZ ;  /* 0x000000ffff077224 */ /* 0x002fe200078e00ff */
[----:B------:R-:W-:-:S04]  /*2fa0*/  UIADD3 UR5, UR36, 0x18828, URZ ;  /* 0x0001882824057890 */ /* 0x000fc8000fffe03f */
[----:B------:R-:W-:Y:S01]  /*2fb0*/  PLOP3.LUT P1, PT, PT, PT, UP0, 0x80, 0x0 ;  /* 0x000000000000781c */ /* 0x000fe20003f2f008 */
[----:B------:R-:W-:-:S09]  /*2fc0*/  UPRMT UR5, URZ, 0x654, UR5 ;  /* 0x000006543f057896 */ /* 0x000fd20008000005 */
[----:B------:R-:W-:Y:S03]  /*2fd0*/  SYNCS.ARRIVE.TRANS64.RED.A1T0 RZ, [UR5], RZ ;  /* 0x000000ffffff79a7 */ /* 0x000fe60008100405 */
[----:B------:R-:W-:Y:S05]  /*2fe0*/  @P1 BRA `(.L_x_22) ;  /* 0x0000000000041947 */ /* 0x000fea0003800000 */
[----:B------:R-:W-:Y:S01]  /*2ff0*/  BPT.TRAP 0x1 ;  /* 0x000000040000795c */ /* 0x000fe20000300000 */
.L_x_22:
[C---:B------:R-:W-:Y:S01]  /*3000*/  ISETP.GE.AND P2, PT, R3.reuse, 0x81, PT ;  /* 0x000000810300780c */ /* 0x040fe20003f46270 */
[----:B------:R-:W-:Y:S01]  /*3010*/  UMOV UR43, 0x1 ;  /* 0x00000001002b7882 */ /* 0x000fe20000000000 */
[----:B------:R-:W-:Y:S01]  /*3020*/  IADD3 R8, R3, 0x3f, RZ ;  /* 0x0000003f03087810 */ /* 0x000fe20007ffe0ff */
[----:B------:R-:W-:Y:S01]  /*3030*/  UMOV UR41, 0x2 ;  /* 0x0000000200297882 */ /* 0x000fe20000000000 */
[----:B------:R-:W-:Y:S02]  /*3040*/  IADD3 R0, R0, 0x40, RZ ;  /* 0x0000004000007810 */ /* 0x000fe40007ffe0ff */
[----:B------:R-:W-:-:S04]  /*3050*/  SHF.R.S32.HI R9, RZ, 0x1f, R8 ;  /* 0x0000001fff097819 */ /* 0x000fc80000011408 */
[----:B------:R-:W-:-:S04]  /*3060*/  LEA.HI R9, R9, R8, RZ, 0x6 ;  /* 0x0000000809097211 */ /* 0x000fc800078f30ff */
[----:B------:R-:W-:Y:S01]  /*3070*/  LEA.HI.SX32 R3, R9, 0xffffffff, 0x1a ;  /* 0xffffffff09037811 */ /* 0x000fe200078fd2ff */
[----:B------:R-:W-:Y:S06]  /*3080*/  @!P2 BRA `(.L_x_23) ;  /* 0x0000002000b8a947 */ /* 0x000fec0003800000 */
[----:B------:R-:W-:Y:S01]  /*3090*/  MOV R9, R4 ;  /* 0x0000000400097202 */ /* 0x000fe20000000f00 */
[----:B------:R-:W-:Y:S01]  /*30a0*/  IMAD.MOV.U32 R11, RZ, RZ, R5 ;  /* 0x000000ffff0b7224 */ /* 0x000fe200078e0005 */
[----:B------:R-:W-:Y:S01]  /*30b0*/  MOV R7, RZ ;  /* 0x000000ff00077202 */ /* 0x000fe20000000f00 */
[----:B------:R-:W-:Y:S01]  /*30c0*/  UMOV UR41, 0x2 ;  /* 0x0000000200297882 */ /* 0x000fe20000000000 */
[----:B------:R-:W-:Y:S01]  /*30d0*/  UMOV UR43, 0x1 ;  /* 0x00000001002b7882 */ /* 0x000fe20000000000 */
[----:B------:R-:W-:-:S05]  /*30e0*/  ULDC UR5, c[0x0][0x604] ;  /* 0x0001810000057ab9 */ /* 0x000fca0000000800 */
.L_x_34:
[----:B------:R-:W-:-:S13]  /*30f0*/  PLOP3.LUT P3, PT, PT, PT, UP1, 0x80, 0x0 ;  /* 0x000000000000781c */ /* 0x000fda0003f6f018 */
[----:B------:R-:W-:Y:S05]  /*3100*/  @!P3 BRA `(.L_x_24) ;  /* 0x000000000004b947 */ /* 0x000fea0003800000 */
[----:B------:R-:W-:Y:S01]  /*3110*/  BPT.TRAP 0x1 ;  /* 0x000000040000795c */ /* 0x000fe20000300000 */
.L_x_24:
[----:B------:R-:W-:Y:S01]  /*3120*/  ULEA UR4, UR41, UR36, 0x3 ;  /* 0x0000002429047291 */ /* 0x000fe2000f8e183f */
[----:B------:R-:W-:-:S08]  /*3130*/  SHF.L.U32 R4, R7, 0x1f, RZ ;  /* 0x0000001f07047819 */ /* 0x000fd000000006ff */
[----:B------:R-:W1:Y:S02]  /*3140*/  SYNCS.PHASECHK.TRANS64.TRYWAIT P2, [UR4+0x18800], R4 ;  /* 0x01880004ff0075a7 */ /* 0x000e640008040144 */
[----:B-1----:R-:W-:Y:S05]  /*3150*/  @!P2 BRA `(.L_x_25) ;  /* 0x00000088000ca947 */ /* 0x002fea0003800000 */
.L_x_115:
[----:B------:R-:W-:Y:S01]  /*3160*/  UIMAD UR18, UR41, 0x380, UR40 ;  /* 0x00000380291278a4 */ /* 0x000fe2000f8e0228 */
[----:B------:R-:W-:Y:S01]  /*3170*/  WARPGROUP.ARRIVE ;  /* 0x00000000000079c5 */ /* 0x000fe20000000000 */
[----:B------:R-:W-:Y:S01]  /*3180*/  UMOV UR19, 0xc0000010 ;  /* 0xc000001000137882 */ /* 0x000fe20000000000 */
[----:B------:R-:W-:Y:S01]  /*3190*/  UMOV UR23, 0xc0000010 ;  /* 0xc000001000177882 */ /* 0x000fe20000000000 */
[----:B------:R-:W-:Y:S02]  /*31a0*/  UIADD3 UR22, UR18, 0x80, URZ ;  /* 0x0000008012167890 */ /* 0x000fe4000fffe03f */
[----:B------:R-:W-:Y:S01]  /*31b0*/  UIADD3 UR26, UR18, 0x100, URZ ;  /* 0x00000100121a7890 */ /* 0x000fe2000fffe03f */
[----:B------:R-:W-:Y:S02]  /*31c0*/  UMOV UR27, 0xc0000010 ;  /* 0xc0000010001b7882 */ /* 0x000fe40000000000 */
[----:B------:R-:W-:Y:S01]  /*31d0*/  HGMMA.64x64x16.F32 R24, gdesc[UR16], RZ, !UPT, gsb0 ;  /* 0x00e00000101879f0 */ /* 0x000fe2000c0008ff */
[----:B------:R-:W-:Y:S01]  /*31e0*/  UIADD3 UR30, UR18, 0x180, URZ ;  /* 0x00000180121e7890 */ /* 0x000fe2000fffe03f */
[----:B------:R-:W-:Y:S01]  /*31f0*/  UMOV UR31, 0xc0000010 ;  /* 0xc0000010001f7882 */ /* 0x000fe20000000000 */
[----:B------:R-:W-:Y:S01]  /*3200*/  UIADD3 UR34, UR18, 0x200, URZ ;  /* 0x0000020012227890 */ /* 0x000fe2000fffe03f */
[----:B------:R-:W-:Y:S01]  /*3210*/  UMOV UR35, 0xc0000010 ;  /* 0xc000001000237882 */ /* 0x000fe20000000000 */
[----:B------:R-:W-:Y:S01]  /*3220*/  UIADD3 UR10, UR18, 0x280, URZ ;  /* 0x00000280120a7890 */ /* 0x000fe2000fffe03f */
[----:B------:R-:W-:Y:S01]  /*3230*/  UMOV UR11, 0xc0000010 ;  /* 0xc0000010000b7882 */ /* 0x000fe20000000000 */
[----:B------:R-:W-:Y:S01]  /*3240*/  UIADD3 UR14, UR18, 0x300, URZ ;  /* 0x00000300120e7890 */ /* 0x000fe2000fffe03f */
[----:B------:R-:W-:Y:S01]  /*3250*/  UMOV UR15, 0xc0000010 ;  /* 0xc0000010000f7882 */ /* 0x000fe20000000000 */
[----:B------:R-:W-:-:S04]  /*3260*/  UIADD3 UR4, UR41, 0x1, URZ ;  /* 0x0000000129047890 */ /* 0x000fc8000fffe03f */
[----:B------:R-:W-:-:S04]  /*3270*/  UISETP.NE.AND UP0, UPT, UR4, 0x5, UPT ;  /* 0x000000050400788c */ /* 0x000fc8000bf05270 */
[----:B------:R-:W-:Y:S02]  /*3280*/  USEL UR6, URZ, 0x1, UP0 ;  /* 0x000000013f067887 */ /* 0x000fe40008000000 */
[----:B------:R-:W-:-:S04]  /*3290*/  USEL UR4, UR4, URZ, UP0 ;  /* 0x0000003f04047287 */ /* 0x000fc80008000000 */
[----:B------:R-:W-:Y:S01]  /*32a0*/  LOP3.LUT R7, R7, UR6, RZ, 0x3c, !PT ;  /* 0x0000000607077c12 */ /* 0x000fe2000f8e3cff */
        /* <DEDUP_REMOVED lines=19> */
[----:B------:R-:W-:Y:S05]  /*33e0*/  @!P3 BRA `(.L_x_26) ;  /* 0x000000000004b947 */ /* 0x000fea0003800000 */
[----:B------:R-:W-:Y:S01]  /*33f0*/  BPT.TRAP 0x1 ;  /* 0x000000040000795c */ /* 0x000fe20000300000 */
.L_x_26:
[----:B-1----:R-:W-:Y:S01]  /*3400*/  FMNMX R4, R24, R9, !PT ;  /* 0x0000000918047209 */ /* 0x002fe20007800000 */
[----:B------:R-:W-:-:S03]  /*3410*/  ULEA UR6, UR4, UR36, 0x3 ;  /* 0x0000002404067291 */ /* 0x000fc6000f8e183f */
[----:B------:R-:W-:-:S04]  /*3420*/  FMNMX R5, R25, R4, !PT ;  /* 0x0000000419057209 */ /* 0x000fc80007800000 */
        /* <DEDUP_REMOVED lines=13> */
[----:B------:R-:W-:-:S05]  /*3500*/  FMNMX R5, R53, R4, !PT ;  /* 0x0000000435057209 */ /* 0x000fca0007800000 */
[----:B------:R-:W1:Y:S02]  /*3510*/  SHFL.BFLY PT, R4, R5, 0x1, 0x1f ;  /* 0x0c201f0005047f89 */ /* 0x000e6400000e0000 */
[----:B-1----:R-:W-:Y:S02]  /*3520*/  FMNMX R8, R5, R4, !PT ;  /* 0x0000000405087209 */ /* 0x002fe40007800000 */
[----:B------:R-:W-:-:S03]  /*3530*/  FMNMX R4, R26, R11, !PT ;  /* 0x0000000b1a047209 */ /* 0x000fc60007800000 */
[----:B------:R-:W1:Y:S01]  /*3540*/  SHFL.BFLY PT, R13, R8, 0x2, 0x1f ;  /* 0x0c401f00080d7f89 */ /* 0x000e6200000e0000 */
[----:B------:R-:W-:-:S04]  /*3550*/  FMNMX R15, R27, R4, !PT ;  /* 0x000000041b0f7209 */ /* 0x000fc80007800000 */
[----:B------:R-:W-:-:S04]  /*3560*/  FMNMX R4, R30, R15, !PT ;  /* 0x0000000f1e047209 */ /* 0x000fc80007800000 */
[----:B------:R-:W-:-:S04]  /*3570*/  FMNMX R15, R31, R4, !PT ;  /* 0x000000041f0f7209 */ /* 0x000fc80007800000 */
[----:B------:R-:W-:Y:S02]  /*3580*/  FMNMX R10, R34, R15, !PT ;  /* 0x0000000f220a7209 */ /* 0x000fe40007800000 */
[----:B-1----:R-:W-:Y:S02]  /*3590*/  FMNMX R4, R8, R13, !PT ;  /* 0x0000000d08047209 */ /* 0x002fe40007800000 */
[----:B------:R-:W-:Y:S02]  /*35a0*/  FMNMX R13, R35, R10, !PT ;  /* 0x0000000a230d7209 */ /* 0x000fe40007800000 */
[----:B------:R-:W-:Y:S02]  /*35b0*/  FSETP.NEU.AND P2, PT, R4, -INF , PT ;  /* 0xff8000000400780b */ /* 0x000fe40003f4d000 */
[----:B------:R-:W-:Y:S02]  /*35c0*/  FMNMX R12, R38, R13, !PT ;  /* 0x0000000d260c7209 */ /* 0x000fe40007800000 */
[----:B------:R-:W-:-:S02]  /*35d0*/  FSEL R10, R4, RZ, P2 ;  /* 0x000000ff040a7208 */ /* 0x000fc40001000000 */
[----:B------:R-:W-:-:S03]  /*35e0*/  FMNMX R5, R39, R12, !PT ;  /* 0x0000000c27057209 */ /* 0x000fc60007800000 */
[----:B------:R-:W-:Y:S01]  /*35f0*/  FMUL R8, R10, UR5 ;  /* 0x000000050a087c20 */ /* 0x000fe20008400000 */
[----:B------:R-:W-:Y:S01]  /*3600*/  FMNMX R12, R42, R5, !PT ;  /* 0x000000052a0c7209 */ /* 0x000fe20007800000 */
[----:B------:R-:W-:Y:S02]  /*3610*/  FADD R10, -R10, R9 ;  /* 0x000000090a0a7221 */ /* 0x000fe40000000100 */
[--C-:B------:R-:W-:Y:S01]  /*3620*/  FFMA R24, R24, UR5, -R8.reuse ;  /* 0x0000000518187c23 */ /* 0x100fe20008000808 */
[--C-:B------:R-:W-:Y:S01]  /*3630*/  FFMA R25, R25, UR5, -R8.reuse ;  /* 0x0000000519197c23 */ /* 0x100fe20008000808 */
[----:B------:R-:W-:Y:S01]  /*3640*/  FMNMX R5, R43, R12, !PT ;  /* 0x0000000c2b057209 */ /* 0x000fe20007800000 */
[--C-:B------:R-:W-:Y:S01]  /*3650*/  FFMA R29, R29, UR5, -R8.reuse ;  /* 0x000000051d1d7c23 */ /* 0x100fe20008000808 */
[--C-:B------:R-:W-:Y:S01]  /*3660*/  FFMA R32, R32, UR5, -R8.reuse ;  /* 0x0000000520207c23 */ /* 0x100fe20008000808 */
[----:B------:R-:W-:Y:S01]  /*3670*/  FSETP.GEU.AND P5, PT, R24, -126, PT ;  /* 0xc2fc00001800780b */ /* 0x000fe20003fae000 */
        /* <DEDUP_REMOVED lines=12> */
[----:B------:R-:W-:Y:S01]  /*3740*/  @!P5 FMUL R24, R24, 0.5 ;  /* 0x3f0000001818d820 */ /* 0x000fe20000400000 */
[----:B------:R-:W-:Y:S01]  /*3750*/  FSETP.GEU.AND P2, PT, R28, -126, PT ;  /* 0xc2fc00001c00780b */ /* 0x000fe20003f4e000 */
[----:B------:R-:W-:Y:S01]  /*3760*/  @!P3 FMUL R25, R25, 0.5 ;  /* 0x3f0000001919b820 */ /* 0x000fe20000400000 */
[----:B------:R-:W-:Y:S01]  /*3770*/  FMNMX R5, R51, R12, !PT ;  /* 0x0000000c33057209 */ /* 0x000fe20007800000 */
[--C-:B------:R-:W-:Y:S01]  /*3780*/  FFMA R44, R44, UR5, -R8.reuse ;  /* 0x000000052c2c7c23 */ /* 0x100fe20008000808 */
[--C-:B------:R-:W-:Y:S01]  /*3790*/  FFMA R45, R45, UR5, -R8.reuse ;  /* 0x000000052d2d7c23 */ /* 0x100fe20008000808 */
[----:B------:R-:W1:Y:S01]  /*37a0*/  MUFU.EX2 R24, R24 ;  /* 0x0000001800187308 */ /* 0x000e620000000800 */
[----:B------:R-:W-:Y:S01]  /*37b0*/  FMNMX R12, R54, R5, !PT ;  /* 0x00000005360c7209 */ /* 0x000fe20007800000 */
[----:B------:R-:W-:Y:S01]  /*37c0*/  @!P4 FMUL R29, R29, 0.5 ;  /* 0x3f0000001d1dc820 */ /* 0x000fe20000400000 */
[--C-:B------:R-:W-:Y:S01]  /*37d0*/  FFMA R49, R49, UR5, -R8.reuse ;  /* 0x0000000531317c23 */ /* 0x100fe20008000808 */
[----:B------:R-:W-:Y:S01]  /*37e0*/  @!P6 FMUL R32, R32, 0.5 ;  /* 0x3f0000002020e820 */ /* 0x000fe20000400000 */
[----:B------:R-:W-:Y:S01]  /*37f0*/  FMNMX R12, R55, R12, !PT ;  /* 0x0000000c370c7209 */ /* 0x000fe20007800000 */
[--C-:B------:R-:W-:Y:S01]  /*3800*/  FFMA R48, R48, UR5, -R8.reuse ;  /* 0x0000000530307c23 */ /* 0x100fe20008000808 */
[--C-:B------:R-:W-:Y:S01]  /*3810*/  FFMA R53, R53, UR5, -R8.reuse ;  /* 0x0000000535357c23 */ /* 0x100fe20008000808 */
[----:B------:R-:W2:Y:S01]  /*3820*/  MUFU.EX2 R25, R25 ;  /* 0x0000001900197308 */ /* 0x000ea20000000800 */
[----:B------:R-:W-:Y:S01]  /*3830*/  @!P2 FMUL R28, R28, 0.5 ;  /* 0x3f0000001c1ca820 */ /* 0x000fe20000400000 */
[----:B------:R-:W3:Y:S01]  /*3840*/  SHFL.BFLY PT, R5, R12, 0x1, 0x1f ;  /* 0x0c201f000c057f89 */ /* 0x000ee200000e0000 */
[----:B------:R-:W-:Y:S01]  /*3850*/  FFMA R52, R52, UR5, -R8 ;  /* 0x0000000534347c23 */ /* 0x000fe20008000808 */
[----:B------:R-:W-:-:S04]  /*3860*/  FMUL R10, R10, UR5 ;  /* 0x000000050a0a7c20 */ /* 0x000fc80008400000 */
[----:B------:R-:W4:Y:S01]  /*3870*/  MUFU.EX2 R29, R29 ;  /* 0x0000001d001d7308 */ /* 0x000f220000000800 */
[----:B-1----:R-:W-:Y:S01]  /*3880*/  @!P5 FMUL R24, R24, R24 ;  /* 0x000000181818d220 */ /* 0x002fe20000400000 */
[----:B------:R-:W-:-:S06]  /*3890*/  FSETP.GEU.AND P5, PT, R33, -126, PT ;  /* 0xc2fc00002100780b */ /* 0x000fcc0003fae000 */
[----:B------:R-:W1:Y:S01]  /*38a0*/  MUFU.EX2 R32, R32 ;  /* 0x0000002000207308 */ /* 0x000e620000000800 */
[----:B--2---:R-:W-:Y:S01]  /*38b0*/  @!P3 FMUL R25, R25, R25 ;  /* 0x000000191919b220 */ /* 0x004fe20000400000 */
[----:B------:R-:W-:-:S05]  /*38c0*/  FSETP.GEU.AND P3, PT, R36, -126, PT ;  /* 0xc2fc00002400780b */ /* 0x000fca0003f6e000 */
[----:B------:R-:W-:Y:S01]  /*38d0*/  @!P5 FMUL R33, R33, 0.5 ;  /* 0x3f0000002121d820 */ /* 0x000fe20000400000 */
[----:B------:R-:W2:Y:S01]  /*38e0*/  MUFU.EX2 R28, R28 ;  /* 0x0000001c001c7308 */ /* 0x000ea20000000800 */
[----:B----4-:R-:W-:Y:S01]  /*38f0*/  @!P4 FMUL R29, R29, R29 ;  /* 0x0000001d1d1dc220 */ /* 0x010fe20000400000 */
[----:B------:R-:W-:Y:S02]  /*3900*/  FSETP.GEU.AND P4, PT, R40, -126, PT ;  /* 0xc2fc00002800780b */ /* 0x000fe40003f8e000 */
[----:B---3--:R-:W-:-:S03]  /*3910*/  FMNMX R5, R12, R5, !PT ;  /* 0x000000050c057209 */ /* 0x008fc60007800000 */
[----:B------:R-:W-:Y:S01]  /*3920*/  @!P3 FMUL R36, R36, 0.5 ;  /* 0x3f0000002424b820 */ /* 0x000fe20000400000 */
[----:B------:R-:W3:Y:S01]  /*3930*/  MUFU.EX2 R33, R33 ;  /* 0x0000002100217308 */ /* 0x000ee20000000800 */
[----:B-1----:R-:W-:Y:S01]  /*3940*/  @!P6 FMUL R32, R32, R32 ;  /* 0x000000202020e220 */ /* 0x002fe20000400000 */
[----:B------:R-:W-:Y:S01]  /*3950*/  FSETP.GEU.AND P6, PT, R41, -126, PT ;  /* 0xc2fc00002900780b */ /* 0x000fe20003fce000 */
[----:B------:R-:W1:Y:S04]  /*3960*/  SHFL.BFLY PT, R14, R5, 0x2, 0x1f ;  /* 0x0c401f00050e7f89 */ /* 0x000e6800000e0000 */
        /* <DEDUP_REMOVED lines=11> */
[----:B------:R-:W-:Y:S02]  /*3a20*/  FSETP.GEU.AND P3, PT, R45, -126, PT ;  /* 0xc2fc00002d00780b */ /* 0x000fe40003f6e000 */
[----:B-1----:R-:W-:-:S03]  /*3a30*/  FMNMX R5, R5, R14, !PT ;  /* 0x0000000e05057209 */ /* 0x002fc60007800000 */
[----:B------:R-:W-:Y:S01]  /*3a40*/  @!P5 FMUL R44, R44, 0.5 ;  /* 0x3f0000002c2cd820 */ /* 0x000fe20000400000 */
[----:B------:R-:W1:Y:S01]  /*3a50*/  MUFU.EX2 R37, R37 ;  /* 0x0000002500257308 */ /* 0x000e620000000800 */
[----:B--2---:R-:W-:Y:S01]  /*3a60*/  @!P4 FMUL R13, R13, R13 ;  /* 0x0000000d0d0dc220 */ /* 0x004fe20000400000 */
[----:B------:R-:W-:-:S05]  /*3a70*/  FSETP.GEU.AND P4, PT, R49, -126, PT ;  /* 0xc2fc00003100780b */ /* 0x000fca0003f8e000 */
[----:B------:R-:W-:Y:S01]  /*3a80*/  @!P3 FMUL R45, R45, 0.5 ;  /* 0x3f0000002d2db820 */ /* 0x000fe20000400000 */
[----:B------:R-:W2:Y:S01]  /*3a90*/  MUFU.EX2 R15, R44 ;  /* 0x0000002c000f7308 */ /* 0x000ea20000000800 */
[----:B---3--:R-:W-:Y:S01]  /*3aa0*/  @!P6 FMUL R12, R12, R12 ;  /* 0x0000000c0c0ce220 */ /* 0x008fe20000400000 */
[----:B------:R-:W-:-:S03]  /*3ab0*/  FSETP.NEU.AND P6, PT, R5, -INF , PT ;  /* 0xff8000000500780b */ /* 0x000fc60003fcd000 */
[----:B------:R-:W-:Y:S01]  /*3ac0*/  FADD R9, R25, R12 ;  /* 0x0000000c19097221 */ /* 0x000fe20000000000 */
[----:B------:R-:W-:Y:S01]  /*3ad0*/  FSEL R18, R5, RZ, P6 ;  /* 0x000000ff05127208 */ /* 0x000fe20003000000 */
[----:B------:R-:W-:Y:S01]  /*3ae0*/  @!P4 FMUL R49, R49, 0.5 ;  /* 0x3f0000003131c820 */ /* 0x000fe20000400000 */
[----:B------:R-:W3:Y:S01]  /*3af0*/  MUFU.EX2 R14, R45 ;  /* 0x0000002d000e7308 */ /* 0x000ee20000000800 */
[----:B-1----:R-:W-:Y:S01]  /*3b00*/  @!P2 FMUL R37, R37, R37 ;  /* 0x000000252525a220 */ /* 0x002fe20000400000 */
[----:B------:R-:W-:Y:S01]  /*3b10*/  FSETP.GEU.AND P2, PT, R48, -126, PT ;  /* 0xc2fc00003000780b */ /* 0x000fe20003f4e000 */
[----:B------:R-:W-:Y:S01]  /*3b20*/  FMUL R20, R18, UR5 ;  /* 0x0000000512147c20 */ /* 0x000fe20008400000 */
[----:B------:R-:W-:Y:S01]  /*3b30*/  FSETP.GEU.AND P6, PT, R52, -126, PT ;  /* 0xc2fc00003400780b */ /* 0x000fe20003fce000 */
[----:B------:R-:W-:Y:S01]  /*3b40*/  FADD R18, -R18, R11 ;  /* 0x0000000b12127221 */ /* 0x000fe20000000100 */
[----:B------:R-:W-:Y:S01]  /*3b50*/  FADD R11, R24, R13 ;  /* 0x0000000d180b7221 */ /* 0x000fe20000000000 */
[--C-:B------:R-:W-:Y:S01]  /*3b60*/  FFMA R26, R26, UR5, -R20.reuse ;  /* 0x000000051a1a7c23 */ /* 0x100fe20008000814 */
[----:B------:R-:W1:Y:S01]  /*3b70*/  MUFU.EX2 R8, R49 ;  /* 0x0000003100087308 */ /* 0x000e620000000800 */
[----:B--2---:R-:W-:Y:S01]  /*3b80*/  @!P5 FMUL R15, R15, R15 ;  /* 0x0000000f0f0fd220 */ /* 0x004fe20000400000 */
[----:B------:R-:W-:Y:S01]  /*3b90*/  FSETP.GEU.AND P5, PT, R53, -126, PT ;  /* 0xc2fc00003500780b */ /* 0x000fe20003fae000 */
[--C-:B------:R-:W-:Y:S01]  /*3ba0*/  FFMA R22, R30, UR5, -R20.reuse ;  /* 0x000000051e167c23 */ /* 0x100fe20008000814 */
[--C-:B------:R-:W-:Y:S01]  /*3bb0*/  FFMA R21, R27, UR5, -R20.reuse ;  /* 0x000000051b157c23 */ /* 0x100fe20008000814 */
[--C-:B------:R-:W-:Y:S01]  /*3bc0*/  FFMA R40, R34, UR5, -R20.reuse ;  /* 0x0000000522287c23 */ /* 0x100fe20008000814 */
[--C-:B------:R-:W-:Y:S01]  /*3bd0*/  FFMA R35, R35, UR5, -R20.reuse ;  /* 0x0000000523237c23 */ /* 0x100fe20008000814 */
[----:B------:R-:W-:Y:S01]  /*3be0*/  @!P2 FMUL R48, R48, 0.5 ;  /* 0x3f0000003030a820 */ /* 0x000fe20000400000 */
[--C-:B------:R-:W-:Y:S01]  /*3bf0*/  FFMA R23, R31, UR5, -R20.reuse ;  /* 0x000000051f177c23 */ /* 0x100fe20008000814 */
[----:B---3--:R-:W-:Y:S01]  /*3c00*/  @!P3 FMUL R14, R14, R14 ;  /* 0x0000000e0e0eb220 */ /* 0x008fe20000400000 */
[----:B------:R-:W-:Y:S01]  /*3c10*/  FSETP.GEU.AND P3, PT, R26, -126, PT ;  /* 0xc2fc00001a00780b */ /* 0x000fe20003f6e000 */
[----:B------:R-:W2:Y:S01]  /*3c20*/  MUFU.EX2 R17, R48 ;  /* 0x0000003000117308 */ /* 0x000ea20000000800 */
[----:B------:R-:W-:Y:S01]  /*3c30*/  @!P6 FMUL R52, R52, 0.5 ;  /* 0x3f0000003434e820 */ /* 0x000fe20000400000 */
[--C-:B------:R-:W-:Y:S01]  /*3c40*/  FFMA R39, R39, UR5, -R20.reuse ;  /* 0x0000000527277c23 */ /* 0x100fe20008000814 */
[--C-:B------:R-:W-:Y:S01]  /*3c50*/  FFMA R38, R38, UR5, -R20.reuse ;  /* 0x0000000526267c23 */ /* 0x100fe20008000814 */
[----:B------:R-:W-:Y:S01]  /*3c60*/  @!P5 FMUL R53, R53, 0.5 ;  /* 0x3f0000003535d820 */ /* 0x000fe20000400000 */
[--C-:B------:R-:W-:Y:S01]  /*3c70*/  FFMA R42, R42, UR5, -R20.reuse ;  /* 0x000000052a2a7c23 */ /* 0x100fe20008000814 */
[----:B-1----:R-:W-:Y:S01]  /*3c80*/  @!P4 FMUL R8, R8, R8 ;  /* 0x000000080808c220 */ /* 0x002fe20000400000 */
[----:B------:R-:W-:Y:S01]  /*3c90*/  FSETP.GEU.AND P4, PT, R22, -126, PT ;  /* 0xc2fc00001600780b */ /* 0x000fe20003f8e000 */
[----:B------:R-:W1:Y:S01]  /*3ca0*/  MUFU.EX2 R16, R53 ;  /* 0x0000003500107308 */ /* 0x000e620000000800 */
[--C-:B------:R-:W-:Y:S01]  /*3cb0*/  FFMA R43, R43, UR5, -R20.reuse ;  /* 0x000000052b2b7c23 */ /* 0x100fe20008000814 */
[--C-:B------:R-:W-:Y:S01]  /*3cc0*/  FFMA R46, R46, UR5, -R20.reuse ;  /* 0x000000052e2e7c23 */ /* 0x100fe20008000814 */
[--C-:B------:R-:W-:Y:S01]  /*3cd0*/  FFMA R50, R50, UR5, -R20.reuse ;  /* 0x0000000532327c23 */ /* 0x100fe20008000814 */
[----:B------:R-:W-:Y:S01]  /*3ce0*/  @!P3 FMUL R26, R26, 0.5 ;  /* 0x3f0000001a1ab820 */ /* 0x000fe20000400000 */
[--C-:B------:R-:W-:Y:S01]  /*3cf0*/  FFMA R47, R47, UR5, -R20.reuse ;  /* 0x000000052f2f7c23 */ /* 0x100fe20008000814 */
[--C-:B------:R-:W-:Y:S01]  /*3d00*/  FFMA R51, R51, UR5, -R20.reuse ;  /* 0x0000000533337c23 */ /* 0x100fe20008000814 */
[--C-:B------:R-:W-:Y:S01]  /*3d10*/  FFMA R54, R54, UR5, -R20.reuse ;  /* 0x0000000536367c23 */ /* 0x100fe20008000814 */
[----:B------:R3:W4:Y:S01]  /*3d20*/  MUFU.EX2 R27, R26 ;  /* 0x0000001a001b7308 */ /* 0x0007220000000800 */
[----:B--2---:R-:W-:Y:S01]  /*3d30*/  @!P2 FMUL R17, R17, R17 ;  /* 0x000000111111a220 */ /* 0x004fe20000400000 */
[----:B------:R-:W-:Y:S01]  /*3d40*/  FSETP.GEU.AND P2, PT, R21, -126, PT ;  /* 0xc2fc00001500780b */ /* 0x000fe20003f4e000 */
[----:B------:R-:W-:Y:S01]  /*3d50*/  FFMA R55, R55, UR5, -R20 ;  /* 0x0000000537377c23 */ /* 0x000fe20008000814 */
[----:B------:R-:W-:Y:S01]  /*3d60*/  @!P4 FMUL R22, R22, 0.5 ;  /* 0x3f0000001616c820 */ /* 0x000fe20000400000 */
[----:B------:R-:W-:Y:S01]  /*3d70*/  FMUL R49, R18, UR5 ;  /* 0x0000000512317c20 */ /* 0x000fe20008400000 */
[----:B------:R-:W-:Y:S01]  /*3d80*/  FADD R18, R33, R8 ;  /* 0x0000000821127221 */ /* 0x000fe20000000000 */
[----:B------:R-:W-:Y:S01]  /*3d90*/  FADD R20, R29, R14 ;  /* 0x0000000e1d147221 */ /* 0x000fe20000000000 */
[----:B------:R-:W2:Y:S01]  /*3da0*/  MUFU.EX2 R19, R52 ;  /* 0x0000003400137308 */ /* 0x000ea20000000800 */
[----:B-1----:R-:W-:Y:S01]  /*3db0*/  @!P5 FMUL R16, R16, R16 ;  /* 0x000000101010d220 */ /* 0x002fe20000400000 */
[----:B------:R-:W-:Y:S01]  /*3dc0*/  FSETP.GEU.AND P5, PT, R40, -126, PT ;  /* 0xc2fc00002800780b */ /* 0x000fe20003fae000 */
[----:B---3--:R-:W-:Y:S01]  /*3dd0*/  FADD R26, R9, R18 ;  /* 0x00000012091a7221 */ /* 0x008fe20000000000 */
[----:B------:R-:W-:Y:S01]  /*3de0*/  FADD R18, R28, R15 ;  /* 0x0000000f1c127221 */ /* 0x000fe20000000000 */
[----:B------:R-:W-:-:S02]  /*3df0*/  F2FP.F16.F32.PACK_AB R24, R25, R24 ;  /* 0x000000181918723e */ /* 0x000fc400000000ff */
[----:B------:R-:W-:Y:S01]  /*3e00*/  @!P2 FMUL R21, R21, 0.5 ;  /* 0x3f0000001515a820 */ /* 0x000fe20000400000 */
[----:B------:R1:W3:Y:S01]  /*3e10*/  MUFU.EX2 R31, R22 ;  /* 0x00000016001f7308 */ /* 0x0002e20000000800 */
[----:B----4-:R-:W-:Y:S01]  /*3e20*/  @!P3 FMUL R27, R27, R27 ;  /* 0x0000001b1b1bb220 */ /* 0x010fe20000400000 */
[----:B------:R-:W-:-:S05]  /*3e30*/  FSETP.GEU.AND P3, PT, R35, -126, PT ;  /* 0xc2fc00002300780b */ /* 0x000fca0003f6e000 */
[----:B------:R-:W-:Y:S01]  /*3e40*/  @!P5 FMUL R40, R40, 0.5 ;  /* 0x3f0000002828d820 */ /* 0x000fe20000400000 */
[----:B------:R4:W5:Y:S01]  /*3e50*/  MUFU.EX2 R30, R21 ;  /* 0x00000015001e7308 */ /* 0x0009620000000800 */
[----:B--2---:R-:W-:Y:S01]  /*3e60*/  @!P6 FMUL R19, R19, R19 ;  /* 0x000000131313e220 */ /* 0x004fe20000400000 */
[----:B------:R-:W-:Y:S01]  /*3e70*/  FSETP.GEU.AND P6, PT, R23, -126, PT ;  /* 0xc2fc00001700780b */ /* 0x000fe20003fce000 */
[----:B-1----:R-:W-:Y:S01]  /*3e80*/  FADD R22, R32, R17 ;  /* 0x0000001120167221 */ /* 0x002fe20000000000 */
[----:B------:R-:W-:-:S03]  /*3e90*/  F2FP.F16.F32.PACK_AB R32, R33, R32 ;  /* 0x000000202120723e */ /* 0x000fc600000000ff */
[----:B------:R-:W-:Y:S01]  /*3ea0*/  @!P3 FMUL R35, R35, 0.5 ;  /* 0x3f0000002323b820 */ /* 0x000fe20000400000 */
[----:B------:R-:W1:Y:S01]  /*3eb0*/  MUFU.EX2 R40, R40 ;  /* 0x0000002800287308 */ /* 0x000e620000000800 */
[----:B---3--:R-:W-:Y:S01]  /*3ec0*/  @!P4 FMUL R31, R31, R31 ;  /* 0x0000001f1f1fc220 */ /* 0x008fe20000400000 */
[----:B------:R-:W-:Y:S01]  /*3ed0*/  FSETP.GEU.AND P4, PT, R39, -126, PT ;  /* 0xc2fc00002700780b */ /* 0x000fe20003f8e000 */
[----:B----4-:R-:W-:Y:S01]  /*3ee0*/  FADD R21, R36, R19 ;  /* 0x0000001324157221 */ /* 0x010fe20000000000 */
[----:B------:R-:W-:-:S03]  /*3ef0*/  FADD R11, R11, R22 ;  /* 0x000000160b0b7221 */ /* 0x000fc60000000000 */
[----:B------:R-:W-:Y:S01]  /*3f00*/  @!P6 FMUL R23, R23, 0.5 ;  /* 0x3f0000001717e820 */ /* 0x000fe20000400000 */
[----:B------:R-:W2:Y:S01]  /*3f10*/  MUFU.EX2 R35, R35 ;  /* 0x0000002300237308 */ /* 0x000ea20000000800 */
[----:B-----5:R-:W-:Y:S01]  /*3f20*/  @!P2 FMUL R30, R30, R30 ;  /* 0x0000001e1e1ea220 */ /* 0x020fe20000400000 */
[----:B------:R-:W-:Y:S01]  /*3f30*/  FSETP.GEU.AND P2, PT, R38, -126, PT ;  /* 0xc2fc00002600780b */ /* 0x000fe20003f4e000 */
[----:B------:R-:W-:-:S03]  /*3f40*/  FADD R18, R18, R21 ;  /* 0x0000001512127221 */ /* 0x000fc60000000000 */
[----:B------:R-:W-:Y:S01]  /*3f50*/  F2FP.F16.F32.PACK_AB R25, R30, R27 ;  /* 0x0000001b1e19723e */ /* 0x000fe200000000ff */
[----:B------:R-:W-:Y:S01]  /*3f60*/  @!P4 FMUL R39, R39, 0.5 ;  /* 0x3f0000002727c820 */ /* 0x000fe20000400000 */
[----:B------:R3:W4:Y:S01]  /*3f70*/  MUFU.EX2 R34, R23 ;  /* 0x0000001700227308 */ /* 0x0007220000000800 */
[----:B-1----:R-:W-:Y:S01]  /*3f80*/  @!P5 FMUL R40, R40, R40 ;  /* 0x000000282828d220 */ /* 0x002fe20000400000 */
[----:B------:R-:W-:Y:S01]  /*3f90*/  FSETP.GEU.AND P5, PT, R43, -126, PT ;  /* 0xc2fc00002b00780b */ /* 0x000fe20003fae000 */
[----:B------:R-:W-:-:S04]  /*3fa0*/  FADD R11, R11, R18 ;  /* 0x000000120b0b7221 */ /* 0x000fc80000000000 */
[----:B------:R-:W-:Y:S01]  /*3fb0*/  @!P2 FMUL R38, R38, 0.5 ;  /* 0x3f0000002626a820 */ /* 0x000fe20000400000 */
[----:B------:R-:W1:Y:S01]  /*3fc0*/  MUFU.EX2 R39, R39 ;  /* 0x0000002700277308 */ /* 0x000e620000000800 */
[----:B--2---:R-:W-:Y:S01]  /*3fd0*/  @!P3 FMUL R35, R35, R35 ;  /* 0x000000232323b220 */ /* 0x004fe20000400000 */
[----:B------:R-:W-:Y:S01]  /*3fe0*/  FSETP.GEU.AND P3, PT, R46, -126, PT ;  /* 0xc2fc00002e00780b */ /* 0x000fe20003f6e000 */
[----:B---3--:R-:W-:-:S03]  /*3ff0*/  FADD R23, R37, R16 ;  /* 0x0000001025177221 */ /* 0x008fc60000000000 */
[----:B------:R-:W-:Y:S01]  /*4000*/  F2FP.F16.F32.PACK_AB R33, R35, R40 ;  /* 0x000000282321723e */ /* 0x000fe200000000ff */
[----:B------:R-:W-:Y:S01]  /*4010*/  @!P5 FMUL R43, R43, 0.5 ;  /* 0x3f0000002b2bd820 */ /* 0x000fe20000400000 */
[----:B------:R-:W2:Y:S01]  /*4020*/  MUFU.EX2 R38, R38 ;  /* 0x0000002600267308 */ /* 0x000ea20000000800 */
[----:B----4-:R-:W-:Y:S01]  /*4030*/  @!P6 FMUL R34, R34, R34 ;  /* 0x000000222222e220 */ /* 0x010fe20000400000 */
[----:B------:R-:W-:Y:S01]  /*4040*/  FSETP.GEU.AND P6, PT, R42, -126, PT ;  /* 0xc2fc00002a00780b */ /* 0x000fe20003fce000 */
[----:B------:R-:W-:-:S04]  /*4050*/  FADD R23, R20, R23 ;  /* 0x0000001714177221 */ /* 0x000fc80000000000 */
[----:B------:R-:W-:Y:S01]  /*4060*/  @!P3 FMUL R46, R46, 0.5 ;  /* 0x3f0000002e2eb820 */ /* 0x000fe20000400000 */
[----:B------:R-:W3:Y:S01]  /*4070*/  MUFU.EX2 R43, R43 ;  /* 0x0000002b002b7308 */ /* 0x000ee20000000800 */
[----:B-1----:R-:W-:Y:S01]  /*4080*/  @!P4 FMUL R39, R39, R39 ;  /* 0x000000272727c220 */ /* 0x002fe20000400000 */
[----:B------:R-:W-:Y:S01]  /*4090*/  FSETP.GEU.AND P4, PT, R50, -126, PT ;  /* 0xc2fc00003200780b */ /* 0x000fe20003f8e000 */
[----:B------:R-:W-:-:S04]  /*40a0*/  FADD R26, R26, R23 ;  /* 0x000000171a1a7221 */ /* 0x000fc80000000000 */
[----:B------:R-:W-:Y:S01]  /*40b0*/  @!P6 FMUL R42, R42, 0.5 ;  /* 0x3f0000002a2ae820 */ /* 0x000fe20000400000 */
[----:B------:R-:W1:Y:S01]  /*40c0*/  MUFU.EX2 R46, R46 ;  /* 0x0000002e002e7308 */ /* 0x000e620000000800 */
[----:B--2---:R-:W-:Y:S01]  /*40d0*/  @!P2 FMUL R38, R38, R38 ;  /* 0x000000262626a220 */ /* 0x004fe20000400000 */
[----:B------:R-:W-:Y:S01]  /*40e0*/  FSETP.GEU.AND P2, PT, R47, -126, PT ;  /* 0xc2fc00002f00780b */ /* 0x000fe20003f4e000 */
[----:B------:R-:W-:-:S04]  /*40f0*/  FADD R26, R11, R26 ;  /* 0x0000001a0b1a7221 */ /* 0x000fc80000000000 */
[----:B------:R-:W-:Y:S01]  /*4100*/  @!P4 FMUL R50, R50, 0.5 ;  /* 0x3f0000003232c820 */ /* 0x000fe20000400000 */
[----:B------:R-:W2:Y:S01]  /*4110*/  MUFU.EX2 R42, R42 ;  /* 0x0000002a002a7308 */ /* 0x000ea20000000800 */
[----:B---3--:R-:W-:Y:S01]  /*4120*/  @!P5 FMUL R43, R43, R43 ;  /* 0x0000002b2b2bd220 */ /* 0x008fe20000400000 */
[----:B------:R-:W-:-:S03]  /*4130*/  FSETP.GEU.AND P5, PT, R54, -126, PT ;  /* 0xc2fc00003600780b */ /* 0x000fc60003fae000 */
[----:B------:R-:W-:Y:S01]  /*4140*/  FADD R20, R30, R43 ;  /* 0x0000002b1e147221 */ /* 0x000fe20000000000 */
[----:B------:R-:W-:Y:S01]  /*4150*/  F2FP.F16.F32.PACK_AB R30, R14, R15 ;  /* 0x0000000f0e1e723e */ /* 0x000fe200000000ff */
[----:B------:R-:W-:Y:S01]  /*4160*/  @!P2 FMUL R47, R47, 0.5 ;  /* 0x3f0000002f2fa820 */ /* 0x000fe20000400000 */
[----:B------:R-:W3:Y:S01]  /*4170*/  MUFU.EX2 R41, R50 ;  /* 0x0000003200297308 */ /* 0x000ee20000000800 */
[----:B-1----:R-:W-:Y:S01]  /*4180*/  @!P3 FMUL R46, R46, R46 ;  /* 0x0000002e2e2eb220 */ /* 0x002fe20000400000 */
[----:B------:R-:W-:-:S03]  /*4190*/  FSETP.GEU.AND P3, PT, R55, -126, PT ;  /* 0xc2fc00003700780b */ /* 0x000fc60003f6e000 */
[----:B------:R-:W-:Y:S02]  /*41a0*/  FADD R21, R31, R46 ;  /* 0x0000002e1f157221 */ /* 0x000fe40000000000 */
[----:B------:R-:W-:Y:S01]  /*41b0*/  @!P5 FMUL R54, R54, 0.5 ;  /* 0x3f0000003636d820 */ /* 0x000fe20000400000 */
[----:B------:R-:W1:Y:S01]  /*41c0*/  MUFU.EX2 R47, R47 ;  /* 0x0000002f002f7308 */ /* 0x000e620000000800 */
        /* <DEDUP_REMOVED lines=8> */
[----:B-1----:R-:W-:Y:S01]  /*4250*/  @!P2 FMUL R47, R47, R47 ;  /* 0x0000002f2f2fa220 */ /* 0x002fe20000400000 */
[----:B------:R-:W-:-:S03]  /*4260*/  FSETP.GEU.AND P2, PT, R10, -126, PT ;  /* 0xc2fc00000a00780b */ /* 0x000fc60003f4e000 */
[----:B------:R-:W-:Y:S02]  /*4270*/  FADD R22, R34, R47 ;  /* 0x0000002f22167221 */ /* 0x000fe40000000000 */
[----:B------:R-:W-:Y:S01]  /*4280*/  @!P4 FMUL R49, R49, 0.5 ;  /* 0x3f0000003131c820 */ /* 0x000fe20000400000 */
[----:B------:R1:W4:Y:S01]  /*4290*/  MUFU.EX2 R44, R51 ;  /* 0x00000033002c7308 */ /* 0x0003220000000800 */
[----:B--2---:R-:W-:-:S04]  /*42a0*/  @!P5 FMUL R45, R45, R45 ;  /* 0x0000002d2d2dd220 */ /* 0x004fc80000400000 */
[----:B------:R-:W-:Y:S02]  /*42b0*/  FADD R50, R38, R45 ;  /* 0x0000002d26327221 */ /* 0x000fe40000000000 */
[----:B------:R-:W-:Y:S01]  /*42c0*/  @!P2 FMUL R10, R10, 0.5 ;  /* 0x3f0000000a0aa820 */ /* 0x000fe20000400000 */
[----:B------:R-:W2:Y:S01]  /*42d0*/  MUFU.EX2 R49, R49 ;  /* 0x0000003100317308 */ /* 0x000ea20000000800 */
[----:B---3--:R-:W-:Y:S01]  /*42e0*/  @!P3 FMUL R48, R48, R48 ;  /* 0x000000303030b220 */ /* 0x008fe20000400000 */
[----:B-1----:R-:W-:Y:S01]  /*42f0*/  FADD R51, R40, R41 ;  /* 0x0000002928337221 */ /* 0x002fe20000000000 */
[----:B------:R-:W-:Y:S01]  /*4300*/  FADD R21, R21, R50 ;  /* 0x0000003215157221 */ /* 0x000fe20000000000 */
[----:B------:R-:W-:Y:S01]  /*4310*/  F2FP.F16.F32.PACK_AB R40, R8, R17 ;  /* 0x000000110828723e */ /* 0x000fe200000000ff */
[----:B------:R-:W-:-:S03]  /*4320*/  FADD R55, R39, R48 ;  /* 0x0000003027377221 */ /* 0x000fc60000000000 */
[----:B------:R1:W3:Y:S01]  /*4330*/  MUFU.EX2 R9, R10 ;  /* 0x0000000a00097308 */ /* 0x0002e20000000800 */
[----:B----4-:R-:W-:Y:S01]  /*4340*/  @!P6 FMUL R44, R44, R44 ;  /* 0x0000002c2c2ce220 */ /* 0x010fe20000400000 */
[----:B------:R-:W-:-:S03]  /*4350*/  FADD R55, R22, R55 ;  /* 0x0000003716377221 */ /* 0x000fc60000000000 */
[----:B------:R-:W-:Y:S01]  /*4360*/  FADD R53, R35, R44 ;  /* 0x0000002c23357221 */ /* 0x000fe20000000000 */
[----:B------:R-:W-:Y:S02]  /*4370*/  F2FP.F16.F32.PACK_AB R35, R39, R38 ;  /* 0x000000262723723e */ /* 0x000fe400000000ff */
[----:B------:R-:W-:Y:S01]  /*4380*/  F2FP.F16.F32.PACK_AB R41, R44, R41 ;  /* 0x000000292c29723e */ /* 0x000fe200000000ff */
[----:B-1----:R-:W-:Y:S01]  /*4390*/  FADD R10, R27, R42 ;  /* 0x0000002a1b0a7221 */ /* 0x002fe20000000000 */
[----:B------:R-:W-:Y:S01]  /*43a0*/  FADD R20, R20, R53 ;  /* 0x0000003514147221 */ /* 0x000fe20000000000 */
[----:B--2---:R-:W-:Y:S01]  /*43b0*/  @!P4 FMUL R49, R49, R49 ;  /* 0x000000313131c220 */ /* 0x004fe20000400000 */
[----:B------:R-:W-:Y:S01]  /*43c0*/  F2FP.F16.F32.PACK_AB R27, R34, R31 ;  /* 0x0000001f221b723e */ /* 0x000fe200000000ff */
[----:B------:R-:W-:Y:S01]  /*43d0*/  FADD R10, R10, R51 ;  /* 0x000000330a0a7221 */ /* 0x000fe20000000000 */
[----:B------:R-:W-:Y:S01]  /*43e0*/  FADD R55, R20, R55 ;  /* 0x0000003714377221 */ /* 0x000fe20000000000 */
[-C--:B------:R-:W-:Y:S01]  /*43f0*/  FMUL R106, R106, R49.reuse ;  /* 0x000000316a6a7220 */ /* 0x080fe20000400000 */
[----:B------:R-:W-:Y:S01]  /*4400*/  FMUL R107, R107, R49 ;  /* 0x000000316b6b7220 */ /* 0x000fe20000400000 */
[----:B------:R-:W-:Y:S01]  /*4410*/  FADD R10, R10, R21 ;  /* 0x000000150a0a7221 */ /* 0x000fe20000000000 */
[----:B---3--:R-:W-:Y:S01]  /*4420*/  @!P2 FMUL R9, R9, R9 ;  /* 0x000000090909a220 */ /* 0x008fe20000400000 */
[-C--:B------:R-:W-:Y:S01]  /*4430*/  FMUL R110, R110, R49.reuse ;  /* 0x000000316e6e7220 */ /* 0x080fe20000400000 */
[----:B------:R-:W-:Y:S01]  /*4440*/  FMUL R111, R111, R49 ;  /* 0x000000316f6f7220 */ /* 0x000fe20000400000 */
[----:B------:R-:W-:Y:S01]  /*4450*/  FADD R10, R10, R55 ;  /* 0x000000370a0a7221 */ /* 0x000fe20000000000 */
[----:B------:R-:W-:Y:S01]  /*4460*/  FFMA R2, R9, R2, R26 ;  /* 0x0000000209027223 */ /* 0x000fe2000000001a */
[----:B------:R-:W-:Y:S01]  /*4470*/  F2FP.F16.F32.PACK_AB R26, R29, R28 ;  /* 0x0000001c1d1a723e */ /* 0x000fe200000000ff */
[-C--:B------:R-:W-:Y:S01]  /*4480*/  FMUL R104, R104, R9.reuse ;  /* 0x0000000968687220 */ /* 0x080fe20000400000 */
[----:B------:R-:W-:Y:S01]  /*4490*/  FFMA R6, R49, R6, R10 ;  /* 0x0000000631067223 */ /* 0x000fe2000000000a */
[----:B------:R-:W-:Y:S01]  /*44a0*/  SHF.L.U32 R10, R7, 0x1f, RZ ;  /* 0x0000001f070a7819 */ /* 0x000fe200000006ff */
[-C--:B------:R-:W-:Y:S01]  /*44b0*/  FMUL R105, R105, R9.reuse ;  /* 0x0000000969697220 */ /* 0x080fe20000400000 */
[----:B------:R-:W-:Y:S01]  /*44c0*/  F2FP.F16.F32.PACK_AB R29, R43, R42 ;  /* 0x0000002a2b1d723e */ /* 0x000fe200000000ff */
[-C--:B------:R-:W-:Y:S01]  /*44d0*/  FMUL R108, R108, R9.reuse ;  /* 0x000000096c6c7220 */ /* 0x080fe20000400000 */
[----:B------:R1:W2:Y:S01]  /*44e0*/  SYNCS.PHASECHK.TRANS64.TRYWAIT P2, [UR6+0x18800], R10 ;  /* 0x0188000aff0075a7 */ /* 0x0002a20008040146 */
[-C--:B------:R-:W-:Y:S01]  /*44f0*/  FMUL R109, R109, R9.reuse ;  /* 0x000000096d6d7220 */ /* 0x080fe20000400000 */
        /* <DEDUP_REMOVED lines=23> */
[----:B------:R-:W-:Y:S01]  /*4670*/  FMUL R61, R61, R9 ;  /* 0x000000093d3d7220 */ /* 0x000fe20000400000 */
        /* <DEDUP_REMOVED lines=24> */
[----:B------:R-:W-:-:S02]  /*4800*/  F2FP.F16.F32.PACK_AB R34, R37, R36 ;  /* 0x000000242522723e */ /* 0x000fc400000000ff */
[----:B------:R-:W-:Y:S02]  /*4810*/  F2FP.F16.F32.PACK_AB R28, R12, R13 ;  /* 0x0000000d0c1c723e */ /* 0x000fe400000000ff */
[----:B------:R-:W-:Y:S02]  /*4820*/  F2FP.F16.F32.PACK_AB R31, R47, R46 ;  /* 0x0000002e2f1f723e */ /* 0x000fe400000000ff */
[----:B------:R-:W-:Y:S01]  /*4830*/  F2FP.F16.F32.PACK_AB R42, R16, R19 ;  /* 0x00000013102a723e */ /* 0x000fe200000000ff */
[----:B-12---:R-:W-:Y:S06]  /*4840*/  @!P0 BRA `(.L_x_27) ;  /* 0x0000000000048947 */ /* 0x006fec0003800000 */
[----:B------:R-:W-:Y:S01]  /*4850*/  BPT.TRAP 0x1 ;  /* 0x000000040000795c */ /* 0x000fe20000300000 */
.L_x_27:
[----:B------:R-:W-:Y:S05]  /*4860*/  @P2 BRA `(.L_x_28) ;  /* 0x0000000000082947 */ /* 0x000fea0003800000 */
[----:B------:R-:W1:Y:S02]  /*4870*/  SYNCS.PHASECHK.TRANS64.TRYWAIT P2, [UR6+0x18800], R10 ;  /* 0x0188000aff0075a7 */ /* 0x000e640008040146 */
[----:B-1----:R-:W-:Y:S05]  /*4880*/  @!P2 BRA `(.L_x_29) ;  /* 0x000000700058a947 */ /* 0x002fea0003800000 */
.L_x_28:
[----:B------:R-:W-:Y:S01]  /*4890*/  UIMAD UR6, UR4, 0x380, UR39 ;  /* 0x00000380040678a4 */ /* 0x000fe2000f8e0227 */
[----:B------:R-:W-:Y:S01]  /*48a0*/  WARPGROUP.ARRIVE ;  /* 0x00000000000079c5 */ /* 0x000fe20000000000 */
[----:B------:R-:W-:Y:S01]  /*48b0*/  UMOV UR7, 0xc0000010 ;  /* 0xc000001000077882 */ /* 0x000fe20000000000 */
[----:B------:R-:W-:Y:S01]  /*48c0*/  UMOV UR11, 0xc0000010 ;  /* 0xc0000010000b7882 */ /* 0x000fe20000000000 */
[----:B------:R-:W-:Y:S01]  /*48d0*/  UIADD3 UR10, UR6, 0x80, URZ ;  /* 0x00000080060a7890 */ /* 0x000fe2000fffe03f */
[----:B------:R-:W-:Y:S01]  /*48e0*/  F2FP.F16.F32.PACK_AB R43, R48, R45 ;  /* 0x0000002d302b723e */ /* 0x000fe200000000ff */
[----:B------:R-:W-:Y:S01]  /*48f0*/  UIADD3 UR14, UR6, 0x100, URZ ;  /* 0x00000100060e7890 */ /* 0x000fe2000fffe03f */
[----:B------:R-:W-:Y:S02]  /*4900*/  UMOV UR15, 0xc0000010 ;  /* 0xc0000010000f7882 */ /* 0x000fe40000000000 */
[----:B------:R-:W-:Y:S01]  /*4910*/  HGMMA.64x16x16.F32 R104, R24, gdesc[UR4].tnspB, R104, gsb0 ;  /* 0x4020000418687df0 */ /* 0x000fe20008000868 */
[----:B------:R-:W-:Y:S01]  /*4920*/  UIADD3 UR18, UR6, 0x180, URZ ;  /* 0x0000018006127890 */ /* 0x000fe2000fffe03f */
[----:B------:R-:W-:Y:S01]  /*4930*/  UMOV UR19, 0xc0000010 ;  /* 0xc000001000137882 */ /* 0x000fe20000000000 */
[----:B------:R-:W-:Y:S01]  /*4940*/  UIADD3 UR22, UR6, 0x200, URZ ;  /* 0x0000020006167890 */ /* 0x000fe2000fffe03f */
[----:B------:R-:W-:Y:S01]  /*4950*/  UMOV UR23, 0xc0000010 ;  /* 0xc000001000177882 */ /* 0x000fe20000000000 */
[----:B------:R-:W-:Y:S01]  /*4960*/  UMOV UR7, 0xc0000010 ;  /* 0xc000001000077882 */ /* 0x000fe20000000000 */
[----:B------:R-:W-:-:S02]  /*4970*/  WARPGROUP.DEPBAR.LE gsb0, 0x0 ;  /* 0x00008000000079c5 */ /* 0x000fc40000010000 */
        /* <DEDUP_REMOVED lines=109> */
[----:B------:R-:W-:Y:S01]  /*5050*/  UIADD3 UR6, UR6, 0x360, URZ ;  /* 0x0000036006067890 */ /* 0x000fe2000fffe03f */
        /* <DEDUP_REMOVED lines=18> */
.L_x_30:
[----:B------:R-:W-:-:S04]  /*5180*/  ULEA UR6, UR43, UR36, 0x3 ;  /* 0x000000242b067291 */ /* 0x000fc8000f8e183f */
[----:B------:R-:W-:-:S04]  /*5190*/  UIADD3 UR6, UR6, 0x18828, URZ ;  /* 0x0001882806067890 */ /* 0x000fc8000fffe03f */
[----:B------:R-:W-:-:S09]  /*51a0*/  UPRMT UR6, URZ, 0x654, UR6 ;  /* 0x000006543f067896 */ /* 0x000fd20008000006 */
[----:B------:R-:W-:Y:S01]  /*51b0*/  SYNCS.ARRIVE.TRANS64.RED.A1T0 RZ, [UR6], RZ ;  /* 0x000000ffffff79a7 */ /* 0x000fe20008100406 */
[----:B------:R-:W-:Y:S05]  /*51c0*/  @P1 BRA `(.L_x_31) ;  /* 0x0000000000041947 */ /* 0x000fea0003800000 */
[----:B------:R-:W-:Y:S01]  /*51d0*/  BPT.TRAP 0x1 ;  /* 0x000000040000795c */ /* 0x000fe20000300000 */
.L_x_31:
[----:B------:R-:W-:-:S04]  /*51e0*/  UIADD3 UR43, UR43, 0x1, URZ ;  /* 0x000000012b2b7890 */ /* 0x000fc8000fffe03f */
[----:B------:R-:W-:-:S04]  /*51f0*/  UISETP.NE.AND UP0, UPT, UR43, 0x5, UPT ;  /* 0x000000052b00788c */ /* 0x000fc8000bf05270 */
[----:B------:R-:W-:Y:S01]  /*5200*/  USEL UR43, UR43, URZ, UP0 ;  /* 0x0000003f2b2b7287 */ /* 0x000fe20008000000 */
[----:B------:R-:W-:Y:S11]  /*5210*/  @!P0 BRA `(.L_x_32) ;  /* 0x0000000000048947 */ /* 0x000ff60003800000 */
[----:B------:R-:W-:Y:S01]  /*5220*/  BPT.TRAP 0x1 ;  /* 0x000000040000795c */ /* 0x000fe20000300000 */
.L_x_32:
[----:B------:R-:W-:-:S04]  /*5230*/  ULEA UR6, UR43, UR36, 0x3 ;  /* 0x000000242b067291 */ /* 0x000fc8000f8e183f */
[----:B------:R-:W-:-:S04]  /*5240*/  UIADD3 UR6, UR6, 0x18828, URZ ;  /* 0x0001882806067890 */ /* 0x000fc8000fffe03f */
[----:B------:R-:W-:-:S09]  /*5250*/  UPRMT UR6, URZ, 0x654, UR6 ;  /* 0x000006543f067896 */ /* 0x000fd20008000006 */
[----:B------:R-:W-:Y:S01]  /*5260*/  SYNCS.ARRIVE.TRANS64.RED.A1T0 RZ, [UR6], RZ ;  /* 0x000000ffffff79a7 */ /* 0x000fe20008100406 */
[----:B------:R-:W-:Y:S05]  /*5270*/  @P1 BRA `(.L_x_33) ;  /* 0x0000000000041947 */ /* 0x000fea0003800000 */
[----:B------:R-:W-:Y:S01]  /*5280*/  BPT.TRAP 0x1 ;  /* 0x000000040000795c */ /* 0x000fe20000300000 */
.L_x_33:
[----:B------:R-:W-:Y:S01]  /*5290*/  UIADD3 UR4, UR4, 0x1, URZ ;  /* 0x0000000104047890 */ /* 0x000fe2000fffe03f */
[C---:B------:R-:W-:Y:S01]  /*52a0*/  ISETP.GT.AND P2, PT, R3.reuse, 0x2, PT ;  /* 0x000000020300780c */ /* 0x040fe20003f44270 */
[----:B------:R-:W-:Y:S01]  /*52b0*/  UIADD3 UR43, UR43, 0x1, URZ ;  /* 0x000000012b2b7890 */ /* 0x000fe2000fffe03f */
[----:B------:R-:W-:Y:S01]  /*52c0*/  IADD3 R3, R3, -0x1, RZ ;  /* 0xffffffff03037810 */ /* 0x000fe20007ffe0ff */
[----:B------:R-:W-:Y:S01]  /*52d0*/  UISETP.NE.AND UP2, UPT, UR4, 0x5, UPT ;  /* 0x000000050400788c */ /* 0x000fe2000bf45270 */
[----:B------:R-:W-:Y:S01]  /*52e0*/  IADD3 R0, R0, 0x40, RZ ;  /* 0x0000004000007810 */ /* 0x000fe20007ffe0ff */
[----:B------:R-:W-:Y:S01]  /*52f0*/  UISETP.NE.AND UP0, UPT, UR43, 0x5, UPT ;  /* 0x000000052b00788c */ /* 0x000fe2000bf05270 */
[----:B-1----:R-:W-:Y:S01]  /*5300*/  IMAD.MOV.U32 R9, RZ, RZ, R4 ;  /* 0x000000ffff097224 */ /* 0x002fe200078e0004 */
[----:B------:R-:W-:Y:S01]  /*5310*/  USEL UR6, URZ, 0x1, UP2 ;  /* 0x000000013f067887 */ /* 0x000fe20009000000 */
[----:B------:R-:W-:Y:S01]  /*5320*/  MOV R11, R5 ;  /* 0x00000005000b7202 */ /* 0x000fe20000000f00 */
[----:B------:R-:W-:-:S02]  /*5330*/  USEL UR43, UR43, URZ, UP0 ;  /* 0x0000003f2b2b7287 */ /* 0x000fc40008000000 */
[----:B------:R-:W-:Y:S02]  /*5340*/  USEL UR41, UR4, URZ, UP2 ;  /* 0x0000003f04297287 */ /* 0x000fe40009000000 */
[----:B------:R-:W-:Y:S01]  /*5350*/  LOP3.LUT R7, R7, UR6, RZ, 0x3c, !PT ;  /* 0x0000000607077c12 */ /* 0x000fe2000f8e3cff */
[----:B------:R-:W-:Y:S09]  /*5360*/  @P2 BRA `(.L_x_34) ;  /* 0xffffffdc00602947 */ /* 0x000ff2000383ffff */
.L_x_23:
[----:B------:R-:W-:-:S13]  /*5370*/  ISETP.GE.AND P2, PT, R3, 0x1, PT ;  /* 0x000000010300780c */ /* 0x000fda0003f46270 */
[----:B------:R-:W-:Y:S05]  /*5380*/  @!P2 BRA `(.L_x_35) ;  /* 0x0000002400dca947 */ /* 0x000fea0003800000 */
[----:B------:R-:W-:Y:S01]  /*5390*/  MOV R8, R4 ;  /* 0x0000000400087202 */ /* 0x000fe20000000f00 */
[----:B------:R-:W-:Y:S01]  /*53a0*/  ULDC UR18, c[0x0][0x28c] ;  /* 0x0000a30000127ab9 */ /* 0x000fe20000000800 */
[----:B------:R-:W-:Y:S01]  /*53b0*/  MOV R9, R5 ;  /* 0x0000000500097202 */ /* 0x000fe20000000f00 */
[----:B------:R-:W-:-:S06]  /*53c0*/  ULDC UR19, c[0x0][0x604] ;  /* 0x0001810000137ab9 */ /* 0x000fcc0000000800 */
.L_x_46:
[----:B------:R-:W-:Y:S05]  /*53d0*/  @!P0 BRA `(.L_x_36) ;  /* 0x0000000000048947 */ /* 0x000fea0003800000 */
[----:B------:R-:W-:Y:S01]  /*53e0*/  BPT.TRAP 0x1 ;  /* 0x000000040000795c */ /* 0x000fe20000300000 */
.L_x_36:
[----:B------:R-:W-:Y:S01]  /*53f0*/  ULEA UR4, UR41, UR36, 0x3 ;  /* 0x0000002429047291 */ /* 0x000fe2000f8e183f */
[----:B------:R-:W-:-:S08]  /*5400*/  SHF.L.U32 R4, R7, 0x1f, RZ ;  /* 0x0000001f07047819 */ /* 0x000fd000000006ff */
[----:B------:R-:W1:Y:S02]  /*5410*/  SYNCS.PHASECHK.TRANS64.TRYWAIT P2, [UR4+0x18800], R4 ;  /* 0x01880004ff0075a7 */ /* 0x000e640008040144 */
[----:B-1----:R-:W-:Y:S05]  /*5420*/  @!P2 BRA `(.L_x_37) ;  /* 0x000000640088a947 */ /* 0x002fea0003800000 */
.L_x_116:
[----:B------:R-:W-:Y:S01]  /*5430*/  UIMAD UR14, UR41, 0x380, UR40 ;  /* 0x00000380290e78a4 */ /* 0x000fe2000f8e0228 */
[----:B------:R-:W-:Y:S01]  /*5440*/  WARPGROUP.ARRIVE ;  /* 0x00000000000079c5 */ /* 0x000fe20000000000 */
[----:B------:R-:W-:Y:S01]  /*5450*/  UMOV UR4, UR16 ;  /* 0x0000001000047c82 */ /* 0x000fe20008000000 */
[----:B------:R-:W-:Y:S01]  /*5460*/  UMOV UR5, UR17 ;  /* 0x0000001100057c82 */ /* 0x000fe20008000000 */
[----:B------:R-:W-:Y:S01]  /*5470*/  UMOV UR7, 0xc0000010 ;  /* 0xc000001000077882 */ /* 0x000fe20000000000 */
[----:B------:R-:W-:Y:S02]  /*5480*/  UIADD3 UR10, UR14, 0x280, URZ ;  /* 0x000002800e0a7890 */ /* 0x000fe4000fffe03f */
[----:B------:R-:W-:Y:S01]  /*5490*/  UMOV UR6, UR14 ;  /* 0x0000000e00067c82 */ /* 0x000fe20008000000 */
[----:B------:R-:W-:Y:S01]  /*54a0*/  UMOV UR11, 0xc0000010 ;  /* 0xc0000010000b7882 */ /* 0x000fe20000000000 */
[----:B------:R-:W-:Y:S01]  /*54b0*/  HGMMA.64x64x16.F32 R24, gdesc[UR4], RZ, !UPT, gsb0 ;  /* 0x00e00000041879f0 */ /* 0x000fe2000c0008ff */
[----:B------:R-:W-:Y:S01]  /*54c0*/  UIADD3 UR6, UR14, 0x80, URZ ;  /* 0x000000800e067890 */ /* 0x000fe2000fffe03f */
[----:B------:R-:W-:Y:S01]  /*54d0*/  UMOV UR4, UR20 ;  /* 0x0000001400047c82 */ /* 0x000fe20008000000 */
[----:B------:R-:W-:Y:S01]  /*54e0*/  UMOV UR5, UR21 ;  /* 0x0000001500057c82 */ /* 0x000fe20008000000 */
[----:B------:R-:W-:Y:S01]  /*54f0*/  UMOV UR7, 0xc0000010 ;  /* 0xc000001000077882 */ /* 0x000fe20000000000 */
[----:B------:R-:W-:Y:S01]  /*5500*/  UMOV UR15, 0xc0000010 ;  /* 0xc0000010000f7882 */ /* 0x000fe20000000000 */
[----:B------:R-:W-:-:S02]  /*5510*/  WARPGROUP.DEPBAR.LE gsb0, 0x0 ;  /* 0x00008000000079c5 */ /* 0x000fc40000010000 */
[----:B------:R-:W-:-:S06]  /*5520*/  WARPGROUP.ARRIVE ;  /* 0x00000000000079c5 */ /* 0x000fcc0000000000 */
[----:B------:R-:W-:Y:S01]  /*5530*/  HGMMA.64x64x16.F32 R24, gdesc[UR4], R24, gsb0 ;  /* 0x00e00000041879f0 */ /* 0x000fe20008000818 */
[----:B------:R-:W-:Y:S01]  /*5540*/  UIADD3 UR6, UR14, 0x100, URZ ;  /* 0x000001000e067890 */ /* 0x000fe2000fffe03f */
[----:B------:R-:W-:Y:S01]  /*5550*/  UMOV UR4, UR24 ;  /* 0x0000001800047c82 */ /* 0x000fe20008000000 */
[----:B------:R-:W-:Y:S01]  /*5560*/  UMOV UR5, UR25 ;  /* 0x0000001900057c82 */ /* 0x000fe20008000000 */
[----:B------:R-:W-:Y:S01]  /*5570*/  UMOV UR7, 0xc0000010 ;  /* 0xc000001000077882 */ /* 0x000fe20000000000 */
[----:B------:R-:W-:Y:S02]  /*5580*/  WARPGROUP.DEPBAR.LE gsb0, 0x0 ;  /* 0x00008000000079c5 */ /* 0x000fe40000010000 */
        /* <DEDUP_REMOVED lines=13> */
[----:B------:R-:W-:Y:S01]  /*5660*/  UIADD3 UR14, UR14, 0x300, URZ ;  /* 0x000003000e0e7890 */ /* 0x000fe2000fffe03f */
[----:B------:R-:W-:Y:S02]  /*5670*/  WARPGROUP.DEPBAR.LE gsb0, 0x0 ;  /* 0x00008000000079c5 */ /* 0x000fe40000010000 */
[----:B------:R-:W-:-:S06]  /*5680*/  WARPGROUP.ARRIVE ;  /* 0x00000000000079c5 */ /* 0x000fcc0000000000 */
[----:B------:R-:W-:Y:S01]  /*5690*/  HGMMA.64x64x16.F32 R24, gdesc[UR4], R24, gsb0 ;  /* 0x00e00000041879f0 */ /* 0x000fe20008000818 */
        /* <DEDUP_REMOVED lines=14> */
.L_x_38:
[C---:B-1----:R-:W-:Y:S01]  /*5780*/  VIADD R4, R0.reuse, 0x1 ;  /* 0x0000000100047836 */ /* 0x042fe20000000000 */
[C---:B------:R-:W-:Y:S01]  /*5790*/  IADD3 R5, R0.reuse, 0x8, RZ ;  /* 0x0000000800057810 */ /* 0x040fe20007ffe0ff */
[----:B------:R-:W-:Y:S01]  /*57a0*/  ULEA UR5, UR4, UR36, 0x3 ;  /* 0x0000002404057291 */ /* 0x000fe2000f8e183f */
[----:B------:R-:W-:Y:S02]  /*57b0*/  ISETP.GE.AND P5, PT, R0, UR18, PT ;  /* 0x0000001200007c0c */ /* 0x000fe4000bfa6270 */
[----:B------:R-:W-:Y:S02]  /*57c0*/  ISETP.GE.AND P6, PT, R4, UR18, PT ;  /* 0x0000001204007c0c */ /* 0x000fe4000bfc6270 */
[----:B------:R-:W-:Y:S02]  /*57d0*/  IADD3 R4, R0, 0x10, RZ ;  /* 0x0000001000047810 */ /* 0x000fe40007ffe0ff */
[----:B------:R-:W-:Y:S02]  /*57e0*/  ISETP.GE.AND P3, PT, R5, UR18, PT ;  /* 0x0000001205007c0c */ /* 0x000fe4000bf66270 */
[----:B------:R-:W-:Y:S01]  /*57f0*/  ISETP.GE.AND P4, PT, R4, UR18, PT ;  /* 0x0000001204007c0c */ /* 0x000fe2000bf86270 */
[C---:B------:R-:W-:Y:S01]  /*5800*/  VIADD R4, R0.reuse, 0x11 ;  /* 0x0000001100047836 */ /* 0x040fe20000000000 */
[----:B------:R-:W-:-:S02]  /*5810*/  IADD3 R5, R0, 0x18, RZ ;  /* 0x0000001800057810 */ /* 0x000fc40007ffe0ff */
[----:B------:R-:W-:Y:S02]  /*5820*/  FSEL R26, R26, -INF , !P5 ;  /* 0xff8000001a1a7808 */ /* 0x000fe40006800000 */
[----:B------:R-:W-:Y:S02]  /*5830*/  FSEL R25, R25, -INF , !P6 ;  /* 0xff80000019197808 */ /* 0x000fe40007000000 */
[----:B------:R-:W-:Y:S02]  /*5840*/  FSEL R27, R27, -INF , !P6 ;  /* 0xff8000001b1b7808 */ /* 0x000fe40007000000 */
[----:B------:R-:W-:Y:S02]  /*5850*/  FSEL R11, R24, -INF , !P5 ;  /* 0xff800000180b7808 */ /* 0x000fe40006800000 */
[----:B------:R-:W-:Y:S02]  /*5860*/  ISETP.GE.AND P6, PT, R5, UR18, PT ;  /* 0x0000001205007c0c */ /* 0x000fe4000bfc6270 */
[----:B------:R-:W-:-:S02]  /*5870*/  ISETP.GE.AND P5, PT, R4, UR18, PT ;  /* 0x0000001204007c0c */ /* 0x000fc4000bfa6270 */
[C---:B------:R-:W-:Y:S02]  /*5880*/  IADD3 R5, R0.reuse, 0x19, RZ ;  /* 0x0000001900057810 */ /* 0x040fe40007ffe0ff */
[----:B------:R-:W-:Y:S02]  /*5890*/  IADD3 R10, R0, 0x9, RZ ;  /* 0x00000009000a7810 */ /* 0x000fe40007ffe0ff */
[----:B------:R-:W-:Y:S02]  /*58a0*/  FMNMX R4, R26, R9, !PT ;  /* 0x000000091a047209 */ /* 0x000fe40007800000 */
[----:B------:R-:W-:Y:S02]  /*58b0*/  FSEL R28, R28, -INF , !P3 ;  /* 0xff8000001c1c7808 */ /* 0x000fe40005800000 */
[----:B------:R-:W-:Y:S02]  /*58c0*/  FSEL R30, R30, -INF , !P3 ;  /* 0xff8000001e1e7808 */ /* 0x000fe40005800000 */
[----:B------:R-:W-:-:S02]  /*58d0*/  ISETP.GE.AND P3, PT, R5, UR18, PT ;  /* 0x0000001205007c0c */ /* 0x000fc4000bf66270 */
[----:B------:R-:W-:Y:S02]  /*58e0*/  ISETP.GE.AND P2, PT, R10, UR18, PT ;  /* 0x000000120a007c0c */ /* 0x000fe4000bf46270 */
[----:B------:R-:W-:Y:S02]  /*58f0*/  FMNMX R5, R27, R4, !PT ;  /* 0x000000041b057209 */ /* 0x000fe40007800000 */
[----:B------:R-:W-:Y:S02]  /*5900*/  FSEL R31, R31, -INF , !P2 ;  /* 0xff8000001f1f7808 */ /* 0x000fe40005000000 */
[----:B------:R-:W-:Y:S02]  /*5910*/  FMNMX R4, R30, R5, !PT ;  /* 0x000000051e047209 */ /* 0x000fe40007800000 */
[----:B------:R-:W-:Y:S02]  /*5920*/  FSEL R34, R34, -INF , !P4 ;  /* 0xff80000022227808 */ /* 0x000fe40006000000 */
[----:B------:R-:W-:-:S02]  /*5930*/  FMNMX R5, R31, R4, !PT ;  /* 0x000000041f057209 */ /* 0x000fc40007800000 */
[----:B------:R-:W-:Y:S02]  /*5940*/  IADD3 R10, R0, 0x20, RZ ;  /* 0x00000020000a7810 */ /* 0x000fe40007ffe0ff */
[----:B------:R-:W-:Y:S02]  /*5950*/  FSEL R35, R35, -INF , !P5 ;  /* 0xff80000023237808 */ /* 0x000fe40006800000 */
[----:B------:R-:W-:Y:S02]  /*5960*/  FMNMX R4, R34, R5, !PT ;  /* 0x0000000522047209 */ /* 0x000fe40007800000 */
[----:B------:R-:W-:Y:S02]  /*5970*/  FSEL R29, R29, -INF , !P2 ;  /* 0xff8000001d1d7808 */ /* 0x000fe40005000000 */
[----:B------:R-:W-:Y:S01]  /*5980*/  ISETP.GE.AND P2, PT, R10, UR18, PT ;  /* 0x000000120a007c0c */ /* 0x000fe2000bf46270 */
[----:B------:R-:W-:Y:S01]  /*5990*/  VIADD R10, R0, 0x21 ;  /* 0x00000021000a7836 */ /* 0x000fe20000000000 */
[----:B------:R-:W-:-:S02]  /*59a0*/  FSEL R38, R38, -INF , !P6 ;  /* 0xff80000026267808 */ /* 0x000fc40007000000 */
[----:B------:R-:W-:Y:S02]  /*59b0*/  FMNMX R5, R35, R4, !PT ;  /* 0x0000000423057209 */ /* 0x000fe40007800000 */
[----:B------:R-:W-:Y:S02]  /*59c0*/  FSEL R39, R39, -INF , !P3 ;  /* 0xff80000027277808 */ /* 0x000fe40005800000 */
[----:B------:R-:W-:Y:S02]  /*59d0*/  FMNMX R4, R38, R5, !PT ;  /* 0x0000000526047209 */ /* 0x000fe40007800000 */
[----:B------:R-:W-:Y:S02]  /*59e0*/  FSEL R33, R33, -INF , !P5 ;  /* 0xff80000021217808 */ /* 0x000fe40006800000 */
[----:B------:R-:W-:Y:S02]  /*59f0*/  ISETP.GE.AND P5, PT, R10, UR18, PT ;  /* 0x000000120a007c0c */ /* 0x000fe4000bfa6270 */
[----:B------:R-:W-:-:S02]  /*5a00*/  IADD3 R10, R0, 0x29, RZ ;  /* 0x00000029000a7810 */ /* 0x000fc40007ffe0ff */
[----:B------:R-:W-:Y:S02]  /*5a10*/  IADD3 R12, R0, 0x28, RZ ;  /* 0x00000028000c7810 */ /* 0x000fe40007ffe0ff */
[----:B------:R-:W-:Y:S02]  /*5a20*/  FSEL R42, R42, -INF , !P2 ;  /* 0xff8000002a2a7808 */ /* 0x000fe40005000000 */
[----:B------:R-:W-:Y:S02]  /*5a30*/  FMNMX R5, R39, R4, !PT ;  /* 0x0000000427057209 */ /* 0x000fe40007800000 */
[----:B------:R-:W-:Y:S02]  /*5a40*/  FSEL R36, R36, -INF , !P6 ;  /* 0xff80000024247808 */ /* 0x000fe40007000000 */
[----:B------:R-:W-:Y:S02]  /*5a50*/  FSEL R32, R32, -INF , !P4 ;  /* 0xff80000020207808 */ /* 0x000fe40006000000 */
[----:B------:R-:W-:-:S02]  /*5a60*/  ISETP.GE.AND P6, PT, R10, UR18, PT ;  /* 0x000000120a007c0c */ /* 0x000fc4000bfc6270 */
[----:B------:R-:W-:Y:S02]  /*5a70*/  ISETP.GE.AND P4, PT, R12, UR18, PT ;  /* 0x000000120c007c0c */ /* 0x000fe4000bf86270 */
        /* <DEDUP_REMOVED lines=13> */
[----:B------:R-:W-:Y:S02]  /*5b50*/  FSEL R50, R50, -INF , !P3 ;  /* 0xff80000032327808 */ /* 0x000fe40005800000 */
[----:B------:R-:W-:Y:S02]  /*5b60*/  FMNMX R5, R47, R4, !PT ;  /* 0x000000042f057209 */ /* 0x000fe40007800000 */
[----:B------:R-:W-:Y:S02]  /*5b70*/  FSEL R41, R41, -INF , !P5 ;  /* 0xff80000029297808 */ /* 0x000fe40006800000 */
[----:B------:R-:W-:Y:S02]  /*5b80*/  ISETP.GE.AND P5, PT, R10, UR18, PT ;  /* 0x000000120a007c0c */ /* 0x000fe4000bfa6270 */
[----:B------:R-:W-:Y:S02]  /*5b90*/  IADD3 R10, R0, 0x39, RZ ;  /* 0x00000039000a7810 */ /* 0x000fe40007ffe0ff */
[----:B------:R-:W-:-:S02]  /*5ba0*/  FSEL R51, R51, -INF , !P2 ;  /* 0xff80000033337808 */ /* 0x000fc40005000000 */
[----:B------:R-:W-:Y:S02]  /*5bb0*/  FMNMX R4, R50, R5, !PT ;  /* 0x0000000532047209 */ /* 0x000fe40007800000 */
[----:B------:R-:W-:Y:S02]  /*5bc0*/  FSEL R44, R44, -INF , !P4 ;  /* 0xff8000002c2c7808 */ /* 0x000fe40006000000 */
[----:B------:R-:W-:Y:S02]  /*5bd0*/  ISETP.GE.AND P4, PT, R10, UR18, PT ;  /* 0x000000120a007c0c */ /* 0x000fe4000bf86270 */
[----:B------:R-:W-:Y:S02]  /*5be0*/  FSEL R54, R54, -INF , !P5 ;  /* 0xff80000036367808 */ /* 0x000fe40006800000 */
[----:B------:R-:W-:Y:S02]  /*5bf0*/  FMNMX R5, R51, R4, !PT ;  /* 0x0000000433057209 */ /* 0x000fe40007800000 */
[----:B------:R-:W-:-:S02]  /*5c00*/  FSEL R55, R55, -INF , !P4 ;  /* 0xff80000037377808 */ /* 0x000fc40006000000 */
[----:B------:R-:W-:Y:S02]  /*5c10*/  FMNMX R4, R54, R5, !PT ;  /* 0x0000000536047209 */ /* 0x000fe40007800000 */
[----:B------:R-:W-:Y:S02]  /*5c20*/  P2R R13, PR, RZ, 0x2 ;  /* 0x00000002ff0d7803 */ /* 0x000fe40000000000 */
[----:B------:R-:W-:Y:S02]  /*5c30*/  FMNMX R10, R55, R4, !PT ;  /* 0x00000004370a7209 */ /* 0x000fe40007800000 */
[----:B------:R-:W-:Y:S02]  /*5c40*/  FMNMX R4, R11, R8, !PT ;  /* 0x000000080b047209 */ /* 0x000fe40007800000 */
[----:B------:R-:W-:Y:S01]  /*5c50*/  FSEL R45, R45, -INF , !P6 ;  /* 0xff8000002d2d7808 */ /* 0x000fe20007000000 */
[----:B------:R-:W1:Y:S01]  /*5c60*/  SHFL.BFLY PT, R5, R10, 0x1, 0x1f ;  /* 0x0c201f000a057f89 */ /* 0x000e6200000e0000 */
[----:B------:R-:W-:-:S02]  /*5c70*/  FSEL R48, R48, -INF , !P3 ;  /* 0xff80000030307808 */ /* 0x000fc40005800000 */
[----:B------:R-:W-:Y:S02]  /*5c80*/  FSEL R49, R49, -INF , !P2 ;  /* 0xff80000031317808 */ /* 0x000fe40005000000 */
[----:B------:R-:W-:Y:S02]  /*5c90*/  FSEL R52, R52, -INF , !P5 ;  /* 0xff80000034347808 */ /* 0x000fe40006800000 */
[----:B------:R-:W-:Y:S02]  /*5ca0*/  FSEL R53, R53, -INF , !P4 ;  /* 0xff80000035357808 */ /* 0x000fe40006000000 */
[----:B-1----:R-:W-:-:S05]  /*5cb0*/  FMNMX R12, R10, R5, !PT ;  /* 0x000000050a0c7209 */ /* 0x002fca0007800000 */
[----:B------:R-:W1:Y:S02]  /*5cc0*/  SHFL.BFLY PT, R5, R12, 0x2, 0x1f ;  /* 0x0c401f000c057f89 */ /* 0x000e6400000e0000 */
[----:B-1----:R-:W-:-:S04]  /*5cd0*/  FMNMX R5, R12, R5, !PT ;  /* 0x000000050c057209 */ /* 0x002fc80007800000 */
[----:B------:R-:W-:-:S04]  /*5ce0*/  FSETP.NEU.AND P1, PT, R5, -INF , PT ;  /* 0xff8000000500780b */ /* 0x000fc80003f2d000 */
[----:B------:R-:W-:Y:S02]  /*5cf0*/  FSEL R16, R5, RZ, P1 ;  /* 0x000000ff05107208 */ /* 0x000fe40000800000 */
[----:B------:R-:W-:Y:S02]  /*5d00*/  ISETP.NE.AND P1, PT, R13, RZ, PT ;  /* 0x000000ff0d00720c */ /* 0x000fe40003f25270 */
[----:B------:R-:W-:Y:S01]  /*5d10*/  FMNMX R13, R25, R4, !PT ;  /* 0x00000004190d7209 */ /* 0x000fe20007800000 */
[C---:B------:R-:W-:Y:S01]  /*5d20*/  FMUL R10, R16.reuse, UR19 ;  /* 0x00000013100a7c20 */ /* 0x040fe20008400000 */
[----:B------:R-:W-:Y:S02]  /*5d30*/  FADD R16, -R16, R9 ;  /* 0x0000000910107221 */ /* 0x000fe40000000100 */
        /* <DEDUP_REMOVED lines=15> */
[----:B------:R-:W-:Y:S01]  /*5e30*/  FFMA R18, R39, UR19, -R10 ;  /* 0x0000001327127c23 */ /* 0x000fe2000800080a */
[----:B------:R-:W-:Y:S01]  /*5e40*/  FMNMX R4, R36, R13, !PT ;  /* 0x0000000d24047209 */ /* 0x000fe20007800000 */
[----:B------:R-:W-:Y:S01]  /*5e50*/  FMUL R16, R16, UR19 ;  /* 0x0000001310107c20 */ /* 0x000fe20008400000 */
[----:B------:R-:W-:Y:S01]  /*5e60*/  FSETP.GEU.AND P4, PT, R14, -126, PT ;  /* 0xc2fc00000e00780b */ /* 0x000fe20003f8e000 */
[----:B------:R-:W-:Y:S01]  /*5e70*/  @!P6 FMUL R26, R26, 0.5 ;  /* 0x3f0000001a1ae820 */ /* 0x000fe20000400000 */
[----:B------:R-:W-:-:S02]  /*5e80*/  FMNMX R13, R37, R4, !PT ;  /* 0x00000004250d7209 */ /* 0x000fc40007800000 */
[----:B------:R-:W-:Y:S01]  /*5e90*/  FSETP.GEU.AND P2, PT, R30, -126, PT ;  /* 0xc2fc00001e00780b */ /* 0x000fe20003f4e000 */
[----:B------:R-:W-:Y:S01]  /*5ea0*/  @!P3 FMUL R27, R27, 0.5 ;  /* 0x3f0000001b1bb820 */ /* 0x000fe20000400000 */
[----:B------:R-:W-:Y:S01]  /*5eb0*/  FMNMX R4, R40, R13, !PT ;  /* 0x0000000d28047209 */ /* 0x000fe20007800000 */
[----:B------:R-:W1:Y:S02]  /*5ec0*/  MUFU.EX2 R112, R26 ;  /* 0x0000001a00707308 */ /* 0x000e640000000800 */
[----:B------:R-:W-:Y:S01]  /*5ed0*/  @!P5 FMUL R12, R12, 0.5 ;  /* 0x3f0000000c0cd820 */ /* 0x000fe20000400000 */
[----:B------:R-:W-:-:S03]  /*5ee0*/  FMNMX R13, R41, R4, !PT ;  /* 0x00000004290d7209 */ /* 0x000fc60007800000 */
[----:B------:R-:W-:Y:S01]  /*5ef0*/  @!P4 FMUL R14, R14, 0.5 ;  /* 0x3f0000000e0ec820 */ /* 0x000fe20000400000 */
[----:B------:R-:W-:Y:S01]  /*5f00*/  FMNMX R4, R44, R13, !PT ;  /* 0x0000000d2c047209 */ /* 0x000fe20007800000 */
[----:B------:R-:W2:Y:S02]  /*5f10*/  MUFU.EX2 R31, R27 ;  /* 0x0000001b001f7308 */ /* 0x000ea40000000800 */
[----:B------:R-:W-:Y:S01]  /*5f20*/  @!P2 FMUL R30, R30, 0.5 ;  /* 0x3f0000001e1ea820 */ /* 0x000fe20000400000 */
[----:B------:R-:W-:-:S04]  /*5f30*/  FMNMX R13, R45, R4, !PT ;  /* 0x000000042d0d7209 */ /* 0x000fc80007800000 */
[----:B------:R-:W-:Y:S01]  /*5f40*/  FMNMX R4, R48, R13, !PT ;  /* 0x0000000d30047209 */ /* 0x000fe20007800000 */
[----:B------:R3:W4:Y:S01]  /*5f50*/  MUFU.EX2 R35, R12 ;  /* 0x0000000c00237308 */ /* 0x0007220000000800 */
[----:B-1----:R-:W-:Y:S01]  /*5f60*/  @!P6 FMUL R112, R112, R112 ;  /* 0x000000707070e220 */ /* 0x002fe20000400000 */
[----:B------:R-:W-:Y:S02]  /*5f70*/  FSETP.GEU.AND P6, PT, R15, -126, PT ;  /* 0xc2fc00000f00780b */ /* 0x000fe40003fce000 */
[----:B------:R-:W-:-:S04]  /*5f80*/  FMNMX R13, R49, R4, !PT ;  /* 0x00000004310d7209 */ /* 0x000fc80007800000 */
[----:B------:R-:W-:Y:S01]  /*5f90*/  FMNMX R4, R52, R13, !PT ;  /* 0x0000000d34047209 */ /* 0x000fe20007800000 */
[----:B--2---:R-:W-:Y:S01]  /*5fa0*/  @!P3 FMUL R31, R31, R31 ;  /* 0x0000001f1f1fb220 */ /* 0x004fe20000400000 */
[----:B------:R1:W2:Y:S01]  /*5fb0*/  MUFU.EX2 R38, R14 ;  /* 0x0000000e00267308 */ /* 0x0002a20000000800 */
[----:B------:R-:W-:Y:S01]  /*5fc0*/  FSETP.GEU.AND P3, PT, R17, -126, PT ;  /* 0xc2fc00001100780b */ /* 0x000fe20003f6e000 */
[--C-:B---3--:R-:W-:Y:S01]  /*5fd0*/  FFMA R12, R43, UR19, -R10.reuse ;  /* 0x000000132b0c7c23 */ /* 0x108fe2000800080a */
[----:B------:R-:W-:Y:S02]  /*5fe0*/  FMNMX R4, R53, R4, !PT ;  /* 0x0000000435047209 */ /* 0x000fe40007800000 */
[----:B------:R-:W-:Y:S01]  /*5ff0*/  @!P6 FMUL R15, R15, 0.5 ;  /* 0x3f0000000f0fe820 */ /* 0x000fe20000400000 */
[----:B----4-:R-:W-:Y:S02]  /*6000*/  @!P5 FMUL R35, R35, R35 ;  /* 0x000000232323d220 */ /* 0x010fe40000400000 */
[----:B------:R-:W3:Y:S01]  /*6010*/  SHFL.BFLY PT, R13, R4, 0x1, 0x1f ;  /* 0x0c201f00040d7f89 */ /* 0x000ee200000e0000 */
[----:B------:R-:W4:Y:S01]  /*6020*/  MUFU.EX2 R34, R30 ;  /* 0x0000001e00227308 */ /* 0x000f220000000800 */
[----:B------:R-:W-:Y:S01]  /*6030*/  FSETP.GEU.AND P5, PT, R19, -126, PT ;  /* 0xc2fc00001300780b */ /* 0x000fe20003fae000 */
[----:B-1----:R-:W-:-:S03]  /*6040*/  FFMA R14, R46, UR19, -R10 ;  /* 0x000000132e0e7c23 */ /* 0x002fc6000800080a */
[----:B------:R-:W-:Y:S01]  /*6050*/  @!P3 FMUL R17, R17, 0.5 ;  /* 0x3f0000001111b820 */ /* 0x000fe20000400000 */
[----:B--2---:R-:W-:Y:S02]  /*6060*/  @!P4 FMUL R38, R38, R38 ;  /* 0x000000262626c220 */ /* 0x004fe40000400000 */
[----:B------:R1:W2:Y:S01]  /*6070*/  MUFU.EX2 R39, R15 ;  /* 0x0000000f00277308 */ /* 0x0002a20000000800 */
[----:B------:R-:W-:-:S05]  /*6080*/  FSETP.GEU.AND P4, PT, R12, -126, PT ;  /* 0xc2fc00000c00780b */ /* 0x000fca0003f8e000 */
[----:B------:R-:W-:Y:S02]  /*6090*/  @!P5 FMUL R19, R19, 0.5 ;  /* 0x3f0000001313d820 */ /* 0x000fe40000400000 */
[----:B------:R5:W5:Y:S01]  /*60a0*/  MUFU.EX2 R42, R17 ;  /* 0x00000011002a7308 */ /* 0x000b620000000800 */
[----:B----4-:R-:W-:Y:S01]  /*60b0*/  @!P2 FMUL R34, R34, R34 ;  /* 0x000000222222a220 */ /* 0x010fe20000400000 */
[----:B------:R-:W-:Y:S01]  /*60c0*/  FSETP.GEU.AND P2, PT, R18, -126, PT ;  /* 0xc2fc00001200780b */ /* 0x000fe20003f4e000 */
[--C-:B-1----:R-:W-:Y:S01]  /*60d0*/  FFMA R15, R47, UR19, -R10.reuse ;  /* 0x000000132f0f7c23 */ /* 0x102fe2000800080a */
[----:B---3--:R-:W-:Y:S02]  /*60e0*/  FMNMX R4, R4, R13, !PT ;  /* 0x0000000d04047209 */ /* 0x008fe40007800000 */
[----:B------:R-:W-:Y:S02]  /*60f0*/  @!P4 FMUL R12, R12, 0.5 ;  /* 0x3f0000000c0cc820 */ /* 0x000fe40000400000 */
[----:B------:R-:W1:Y:S01]  /*6100*/  MUFU.EX2 R113, R19 ;  /* 0x0000001300717308 */ /* 0x000e620000000800 */
[----:B--2---:R-:W-:Y:S01]  /*6110*/  @!P6 FMUL R39, R39, R39 ;  /* 0x000000272727e220 */ /* 0x004fe20000400000 */
[----:B------:R-:W-:Y:S01]  /*6120*/  FSETP.GEU.AND P6, PT, R14, -126, PT ;  /* 0xc2fc00000e00780b */ /* 0x000fe20003fce000 */
[----:B------:R-:W2:Y:S01]  /*6130*/  SHFL.BFLY PT, R13, R4, 0x2, 0x1f ;  /* 0x0c401f00040d7f89 */ /* 0x000ea200000e0000 */
[----:B-----5:R-:W-:-:S03]  /*6140*/  FFMA R17, R50, UR19, -R10 ;  /* 0x0000001332117c23 */ /* 0x020fc6000800080a */
[----:B------:R-:W-:Y:S01]  /*6150*/  @!P2 FMUL R18, R18, 0.5 ;  /* 0x3f0000001212a820 */ /* 0x000fe20000400000 */
[----:B------:R3:W4:Y:S01]  /*6160*/  MUFU.EX2 R46, R12 ;  /* 0x0000000c002e7308 */ /* 0x0007220000000800 */
[----:B------:R-:W-:Y:S01]  /*6170*/  @!P3 FMUL R42, R42, R42 ;  /* 0x0000002a2a2ab220 */ /* 0x000fe20000400000 */
[----:B------:R-:W-:-:S05]  /*6180*/  FSETP.GEU.AND P3, PT, R15, -126, PT ;  /* 0xc2fc00000f00780b */ /* 0x000fca0003f6e000 */
[----:B------:R-:W-:Y:S01]  /*6190*/  @!P6 FMUL R14, R14, 0.5 ;  /* 0x3f0000000e0ee820 */ /* 0x000fe20000400000 */
[----:B------:R5:W2:Y:S01]  /*61a0*/  MUFU.EX2 R43, R18 ;  /* 0x00000012002b7308 */ /* 0x000aa20000000800 */
[----:B-1----:R-:W-:Y:S01]  /*61b0*/  @!P5 FMUL R113, R113, R113 ;  /* 0x000000717171d220 */ /* 0x002fe20000400000 */
[----:B---3--:R-:W-:-:S05]  /*61c0*/  FFMA R12, R54, UR19, -R10 ;  /* 0x00000013360c7c23 */ /* 0x008fca000800080a */
[----:B------:R-:W-:Y:S01]  /*61d0*/  @!P3 FMUL R15, R15, 0.5 ;  /* 0x3f0000000f0fb820 */ /* 0x000fe20000400000 */
[----:B------:R1:W3:Y:S01]  /*61e0*/  MUFU.EX2 R47, R14 ;  /* 0x0000000e002f7308 */ /* 0x0002e20000000800 */
[----:B-----5:R-:W-:Y:S01]  /*61f0*/  FFMA R18, R51, UR19, -R10 ;  /* 0x0000001333127c23 */ /* 0x020fe2000800080a */
[----:B----4-:R-:W-:Y:S01]  /*6200*/  @!P4 FMUL R46, R46, R46 ;  /* 0x0000002e2e2ec220 */ /* 0x010fe20000400000 */
[----:B--2---:R-:W-:-:S03]  /*6210*/  FMNMX R4, R4, R13, !PT ;  /* 0x0000000d04047209 */ /* 0x004fc60007800000 */
[----:B------:R-:W-:Y:S02]  /*6220*/  FSETP.GEU.AND P5, PT, R18, -126, PT ;  /* 0xc2fc00001200780b */ /* 0x000fe40003fae000 */
[----:B------:R-:W2:Y:S01]  /*6230*/  MUFU.EX2 R50, R15 ;  /* 0x0000000f00327308 */ /* 0x000ea20000000800 */
[C---:B------:R-:W-:Y:S01]  /*6240*/  FSETP.NEU.AND P4, PT, R4.reuse, -INF , PT ;  /* 0xff8000000400780b */ /* 0x040fe20003f8d000 */
[----:B------:R-:W-:Y:S01]  /*6250*/  @!P2 FMUL R43, R43, R43 ;  /* 0x0000002b2b2ba220 */ /* 0x000fe20000400000 */
[----:B------:R-:W-:Y:S01]  /*6260*/  FSETP.GEU.AND P2, PT, R17, -126, PT ;  /* 0xc2fc00001100780b */ /* 0x000fe20003f4e000 */
[----:B-1----:R-:W-:Y:S01]  /*6270*/  FFMA R14, R55, UR19, -R10 ;  /* 0x00000013370e7c23 */ /* 0x002fe2000800080a */
[----:B------:R-:W-:Y:S02]  /*6280*/  FSEL R13, R4, RZ, P4 ;  /* 0x000000ff040d7208 */ /* 0x000fe40002000000 */
[----:B------:R-:W-:Y:S01]  /*6290*/  FSETP.GEU.AND P4, PT, R12, -126, PT ;  /* 0xc2fc00000c00780b */ /* 0x000fe20003f8e000 */
[----:B---3--:R-:W-:-:S02]  /*62a0*/  @!P6 FMUL R47, R47, R47 ;  /* 0x0000002f2f2fe220 */ /* 0x008fc40000400000 */
[C---:B------:R-:W-:Y:S01]  /*62b0*/  FMUL R10, R13.reuse, UR19 ;  /* 0x000000130d0a7c20 */ /* 0x040fe20008400000 */
[----:B------:R-:W-:Y:S01]  /*62c0*/  @!P5 FMUL R18, R18, 0.5 ;  /* 0x3f0000001212d820 */ /* 0x000fe20000400000 */
[----:B------:R-:W-:Y:S01]  /*62d0*/  FSETP.GEU.AND P6, PT, R14, -126, PT ;  /* 0xc2fc00000e00780b */ /* 0x000fe20003fce000 */
[----:B------:R-:W-:Y:S01]  /*62e0*/  FADD R13, -R13, R8 ;  /* 0x000000080d0d7221 */ /* 0x000fe20000000100 */
[--C-:B------:R-:W-:Y:S01]  /*62f0*/  FFMA R11, R11, UR19, -R10.reuse ;  /* 0x000000130b0b7c23 */ /* 0x100fe2000800080a */
[----:B------:R-:W1:Y:S01]  /*6300*/  MUFU.EX2 R54, R18 ;  /* 0x0000001200367308 */ /* 0x000e620000000800 */
[----:B------:R-:W-:Y:S01]  /*6310*/  @!P2 FMUL R17, R17, 0.5 ;  /* 0x3f0000001111a820 */ /* 0x000fe20000400000 */
[----:B--2---:R-:W-:Y:S01]  /*6320*/  @!P3 FMUL R50, R50, R50 ;  /* 0x000000323232b220 */ /* 0x004fe20000400000 */
[--C-:B------:R-:W-:Y:S01]  /*6330*/  FFMA R28, R28, UR19, -R10.reuse ;  /* 0x000000131c1c7c23 */ /* 0x100fe2000800080a */
[----:B------:R-:W-:Y:S01]  /*6340*/  FSETP.GEU.AND P3, PT, R11, -126, PT ;  /* 0xc2fc00000b00780b */ /* 0x000fe20003f6e000 */
[----:B------:R-:W-:Y:S01]  /*6350*/  @!P4 FMUL R12, R12, 0.5 ;  /* 0x3f0000000c0cc820 */ /* 0x000fe20000400000 */
[--C-:B------:R-:W-:Y:S01]  /*6360*/  FFMA R25, R25, UR19, -R10.reuse ;  /* 0x0000001319197c23 */ /* 0x100fe2000800080a */
[--C-:B------:R-:W-:Y:S01]  /*6370*/  FFMA R32, R32, UR19, -R10.reuse ;  /* 0x0000001320207c23 */ /* 0x100fe2000800080a */
[----:B------:R-:W2:Y:S01]  /*6380*/  MUFU.EX2 R51, R17 ;  /* 0x0000001100337308 */ /* 0x000ea20000000800 */
[--C-:B------:R-:W-:Y:S01]  /*6390*/  FFMA R33, R33, UR19, -R10.reuse ;  /* 0x0000001321217c23 */ /* 0x100fe2000800080a */
[----:B------:R-:W-:Y:S01]  /*63a0*/  @!P6 FMUL R14, R14, 0.5 ;  /* 0x3f0000000e0ee820 */ /* 0x000fe20000400000 */
[--C-:B------:R-:W-:Y:S01]  /*63b0*/  FFMA R29, R29, UR19, -R10.reuse ;  /* 0x000000131d1d7c23 */ /* 0x100fe2000800080a */
[--C-:B------:R-:W-:Y:S01]  /*63c0*/  FFMA R37, R37, UR19, -R10.reuse ;  /* 0x0000001325257c23 */ /* 0x100fe2000800080a */
[--C-:B------:R-:W-:Y:S01]  /*63d0*/  FFMA R36, R36, UR19, -R10.reuse ;  /* 0x0000001324247c23 */ /* 0x100fe2000800080a */
[--C-:B------:R-:W-:Y:S01]  /*63e0*/  FFMA R40, R40, UR19, -R10.reuse ;  /* 0x0000001328287c23 */ /* 0x100fe2000800080a */
[--C-:B------:R-:W-:Y:S01]  /*63f0*/  FFMA R41, R41, UR19, -R10.reuse ;  /* 0x0000001329297c23 */ /* 0x100fe2000800080a */
[----:B------:R-:W3:Y:S01]  /*6400*/  MUFU.EX2 R114, R14 ;  /* 0x0000000e00727308 */ /* 0x000ee20000000800 */
[----:B------:R-:W-:Y:S01]  /*6410*/  @!P3 FMUL R11, R11, 0.5 ;  /* 0x3f0000000b0bb820 */ /* 0x000fe20000400000 */
[----:B-1----:R-:W-:Y:S01]  /*6420*/  @!P5 FMUL R54, R54, R54 ;  /* 0x000000363636d220 */ /* 0x002fe20000400000 */
[----:B------:R-:W-:Y:S01]  /*6430*/  FSETP.GEU.AND P5, PT, R28, -126, PT ;  /* 0xc2fc00001c00780b */ /* 0x000fe20003fae000 */
[--C-:B------:R-:W-:Y:S01]  /*6440*/  FFMA R44, R44, UR19, -R10.reuse ;  /* 0x000000132c2c7c23 */ /* 0x100fe2000800080a */
[--C-:B------:R-:W-:Y:S01]  /*6450*/  FFMA R48, R48, UR19, -R10.reuse ;  /* 0x0000001330307c23 */ /* 0x100fe2000800080a */
[--C-:B------:R-:W-:Y:S01]  /*6460*/  FFMA R45, R45, UR19, -R10.reuse ;  /* 0x000000132d2d7c23 */ /* 0x100fe2000800080a */
[--C-:B------:R-:W-:Y:S01]  /*6470*/  FFMA R49, R49, UR19, -R10.reuse ;  /* 0x0000001331317c23 */ /* 0x100fe2000800080a */
[----:B------:R-:W1:Y:S01]  /*6480*/  MUFU.EX2 R24, R11 ;  /* 0x0000000b00187308 */ /* 0x000e620000000800 */
[----:B--2---:R-:W-:Y:S01]  /*6490*/  @!P2 FMUL R51, R51, R51 ;  /* 0x000000333333a220 */ /* 0x004fe20000400000 */
[----:B------:R-:W-:Y:S01]  /*64a0*/  FSETP.GEU.AND P2, PT, R25, -126, PT ;  /* 0xc2fc00001900780b */ /* 0x000fe20003f4e000 */
[--C-:B------:R-:W-:Y:S01]  /*64b0*/  FFMA R52, R52, UR19, -R10.reuse ;  /* 0x0000001334347c23 */ /* 0x100fe2000800080a */
[----:B------:R-:W-:Y:S01]  /*64c0*/  FFMA R53, R53, UR19, -R10 ;  /* 0x0000001335357c23 */ /* 0x000fe2000800080a */
[----:B------:R-:W-:Y:S01]  /*64d0*/  FMUL R13, R13, UR19 ;  /* 0x000000130d0d7c20 */ /* 0x000fe20008400000 */
[----:B------:R-:W-:Y:S01]  /*64e0*/  FADD R18, R112, R113 ;  /* 0x0000007170127221 */ /* 0x000fe20000000000 */
[----:B------:R-:W-:Y:S01]  /*64f0*/  FADD R23, R38, R51 ;  /* 0x0000003326177221 */ /* 0x000fe20000000000 */
[----:B------:R-:W2:Y:S01]  /*6500*/  MUFU.EX2 R55, R12 ;  /* 0x0000000c00377308 */ /* 0x000ea20000000800 */
[----:B------:R-:W-:Y:S01]  /*6510*/  @!P5 FMUL R28, R28, 0.5 ;  /* 0x3f0000001c1cd820 */ /* 0x000fe20000400000 */
[----:B---3--:R-:W-:Y:S01]  /*6520*/  @!P6 FMUL R114, R114, R114 ;  /* 0x000000727272e220 */ /* 0x008fe20000400000 */
[----:B------:R-:W-:Y:S01]  /*6530*/  FSETP.GEU.AND P6, PT, R32, -126, PT ;  /* 0xc2fc00002000780b */ /* 0x000fe20003fce000 */
[----:B------:R-:W-:Y:S01]  /*6540*/  FADD R20, R34, R47 ;  /* 0x0000002f22147221 */ /* 0x000fe20000000000 */
[----:B------:R-:W-:Y:S01]  /*6550*/  FADD R22, R35, R50 ;  /* 0x0000003223167221 */ /* 0x000fe20000000000 */
[----:B------:R-:W-:Y:S01]  /*6560*/  FADD R27, R43, R114 ;  /* 0x000000722b1b7221 */ /* 0x000fe20000000000 */
[----:B------:R-:W-:Y:S01]  /*6570*/  @!P2 FMUL R25, R25, 0.5 ;  /* 0x3f0000001919a820 */ /* 0x000fe20000400000 */
[----:B------:R3:W4:Y:S01]  /*6580*/  MUFU.EX2 R26, R28 ;  /* 0x0000001c001a7308 */ /* 0x0007220000000800 */
[----:B-1----:R-:W-:Y:S01]  /*6590*/  @!P3 FMUL R24, R24, R24 ;  /* 0x000000181818b220 */ /* 0x002fe20000400000 */
[----:B------:R-:W-:-:S02]  /*65a0*/  FSETP.GEU.AND P3, PT, R33, -126, PT ;  /* 0xc2fc00002100780b */ /* 0x000fc40003f6e000 */
[----:B------:R-:W-:-:S04]  /*65b0*/  F2FP.F16.F32.PACK_AB R47, R50, R47 ;  /* 0x0000002f322f723e */ /* 0x000fc800000000ff */
[----:B------:R1:W5:Y:S01]  /*65c0*/  MUFU.EX2 R15, R25 ;  /* 0x00000019000f7308 */ /* 0x0003620000000800 */
[----:B--2---:R-:W-:Y:S01]  /*65d0*/  @!P4 FMUL R55, R55, R55 ;  /* 0x000000373737c220 */ /* 0x004fe20000400000 */
[----:B------:R-:W-:Y:S01]  /*65e0*/  FSETP.GEU.AND P4, PT, R29, -126, PT ;  /* 0xc2fc00001d00780b */ /* 0x000fe20003f8e000 */
[----:B------:R-:W-:Y:S01]  /*65f0*/  @!P6 FMUL R32, R32, 0.5 ;  /* 0x3f0000002020e820 */ /* 0x000fe20000400000 */
[----:B---3--:R-:W-:Y:S01]  /*6600*/  FADD R28, R18, R23 ;  /* 0x00000017121c7221 */ /* 0x008fe20000000000 */
[----:B------:R-:W-:Y:S01]  /*6610*/  FADD R18, R31, R46 ;  /* 0x0000002e1f127221 */ /* 0x000fe20000000000 */
[----:B------:R-:W-:Y:S01]  /*6620*/  FADD R23, R39, R54 ;  /* 0x0000003627177221 */ /* 0x000fe20000000000 */
[----:B------:R-:W-:Y:S01]  /*6630*/  @!P3 FMUL R33, R33, 0.5 ;  /* 0x3f0000002121b820 */ /* 0x000fe20000400000 */
[----:B----4-:R-:W-:Y:S01]  /*6640*/  @!P5 FMUL R26, R26, R26 ;  /* 0x0000001a1a1ad220 */ /* 0x010fe20000400000 */
[----:B------:R-:W-:Y:S01]  /*6650*/  FSETP.GEU.AND P5, PT, R37, -126, PT ;  /* 0xc2fc00002500780b */ /* 0x000fe20003fae000 */
[----:B------:R-:W2:Y:S01]  /*6660*/  MUFU.EX2 R32, R32 ;  /* 0x0000002000207308 */ /* 0x000ea20000000800 */
[----:B-1----:R-:W-:-:S04]  /*6670*/  FADD R25, R42, R55 ;  /* 0x000000372a197221 */ /* 0x002fc80000000000 */
[----:B------:R-:W-:Y:S01]  /*6680*/  @!P4 FMUL R29, R29, 0.5 ;  /* 0x3f0000001d1dc820 */ /* 0x000fe20000400000 */
[----:B-----5:R-:W-:Y:S01]  /*6690*/  @!P2 FMUL R15, R15, R15 ;  /* 0x0000000f0f0fa220 */ /* 0x020fe20000400000 */
[----:B------:R-:W-:Y:S02]  /*66a0*/  FSETP.GEU.AND P2, PT, R36, -126, PT ;  /* 0xc2fc00002400780b */ /* 0x000fe40003f4e000 */
[----:B------:R-:W1:Y:S03]  /*66b0*/  MUFU.EX2 R11, R29 ;  /* 0x0000001d000b7308 */ /* 0x000e660000000800 */
[----:B------:R-:W-:-:S05]  /*66c0*/  @!P5 FMUL R37, R37, 0.5 ;  /* 0x3f0000002525d820 */ /* 0x000fca0000400000 */
[----:B------:R-:W3:Y:S01]  /*66d0*/  MUFU.EX2 R33, R33 ;  /* 0x0000002100217308 */ /* 0x000ee20000000800 */
[----:B--2---:R-:W-:Y:S01]  /*66e0*/  @!P6 FMUL R32, R32, R32 ;  /* 0x000000202020e220 */ /* 0x004fe20000400000 */
[----:B------:R-:W-:Y:S01]  /*66f0*/  FSETP.GEU.AND P6, PT, R41, -126, PT ;  /* 0xc2fc00002900780b */ /* 0x000fe20003fce000 */
[----:B------:R-:W-:-:S05]  /*6700*/  @!P2 FMUL R36, R36, 0.5 ;  /* 0x3f0000002424a820 */ /* 0x000fca0000400000 */
[----:B------:R-:W2:Y:S01]  /*6710*/  MUFU.EX2 R37, R37 ;  /* 0x0000002500257308 */ /* 0x000ea20000000800 */
[----:B-1----:R-:W-:Y:S01]  /*6720*/  @!P4 FMUL R11, R11, R11 ;  /* 0x0000000b0b0bc220 */ /* 0x002fe20000400000 */
[----:B------:R-:W-:-:S05]  /*6730*/  FSETP.GEU.AND P4, PT, R40, -126, PT ;  /* 0xc2fc00002800780b */ /* 0x000fca0003f8e000 */
[----:B------:R-:W-:Y:S01]  /*6740*/  @!P6 FMUL R41, R41, 0.5 ;  /* 0x3f0000002929e820 */ /* 0x000fe20000400000 */
[----:B------:R1:W4:Y:S01]  /*6750*/  MUFU.EX2 R30, R36 ;  /* 0x00000024001e7308 */ /* 0x0003220000000800 */
[----:B---3--:R-:W-:Y:S01]  /*6760*/  @!P3 FMUL R33, R33, R33 ;  /* 0x000000212121b220 */ /* 0x008fe20000400000 */
[----:B------:R-:W-:-:S05]  /*6770*/  FSETP.GEU.AND P3, PT, R44, -126, PT ;  /* 0xc2fc00002c00780b */ /* 0x000fca0003f6e000 */
[----:B------:R-:W-:Y:S01]  /*6780*/  @!P4 FMUL R40, R40, 0.5 ;  /* 0x3f0000002828c820 */ /* 0x000fe20000400000 */
[----:B------:R-:W3:Y:S01]  /*6790*/  MUFU.EX2 R12, R41 ;  /* 0x00000029000c7308 */ /* 0x000ee20000000800 */
[----:B--2---:R-:W-:Y:S01]  /*67a0*/  @!P5 FMUL R37, R37, R37 ;  /* 0x000000252525d220 */ /* 0x004fe20000400000 */
[----:B------:R-:W-:Y:S01]  /*67b0*/  FSETP.GEU.AND P5, PT, R48, -126, PT ;  /* 0xc2fc00003000780b */ /* 0x000fe20003fae000 */
[----:B-1----:R-:W-:-:S04]  /*67c0*/  FADD R36, R18, R23 ;  /* 0x0000001712247221 */ /* 0x002fc80000000000 */
[----:B------:R-:W-:Y:S01]  /*67d0*/  @!P3 FMUL R44, R44, 0.5 ;  /* 0x3f0000002c2cb820 */ /* 0x000fe20000400000 */
[----:B------:R-:W1:Y:S01]  /*67e0*/  MUFU.EX2 R17, R40 ;  /* 0x0000002800117308 */ /* 0x000e620000000800 */
[----:B----4-:R-:W-:Y:S01]  /*67f0*/  @!P2 FMUL R30, R30, R30 ;  /* 0x0000001e1e1ea220 */ /* 0x010fe20000400000 */
[----:B------:R-:W-:-:S05]  /*6800*/  FSETP.GEU.AND P2, PT, R45, -126, PT ;  /* 0xc2fc00002d00780b */ /* 0x000fca0003f4e000 */
[----:B------:R-:W-:Y:S01]  /*6810*/  @!P5 FMUL R48, R48, 0.5 ;  /* 0x3f0000003030d820 */ /* 0x000fe20000400000 */
[----:B------:R2:W4:Y:S01]  /*6820*/  MUFU.EX2 R19, R44 ;  /* 0x0000002c00137308 */ /* 0x0005220000000800 */
[----:B---3--:R-:W-:Y:S01]  /*6830*/  @!P6 FMUL R12, R12, R12 ;  /* 0x0000000c0c0ce220 */ /* 0x008fe20000400000 */
[----:B------:R-:W-:-:S03]  /*6840*/  FSETP.GEU.AND P6, PT, R52, -126, PT ;  /* 0xc2fc00003400780b */ /* 0x000fc60003fce000 */
[----:B------:R-:W-:Y:S02]  /*6850*/  FADD R18, R15, R12 ;  /* 0x0000000c0f127221 */ /* 0x000fe40000000000 */
[----:B------:R-:W-:Y:S01]  /*6860*/  @!P2 FMUL R45, R45, 0.5 ;  /* 0x3f0000002d2da820 */ /* 0x000fe20000400000 */
[----:B------:R-:W3:Y:S01]  /*6870*/  MUFU.EX2 R21, R48 ;  /* 0x0000003000157308 */ /* 0x000ee20000000800 */
[----:B-1----:R-:W-:Y:S01]  /*6880*/  @!P4 FMUL R17, R17, R17 ;  /* 0x000000111111c220 */ /* 0x002fe20000400000 */
[----:B------:R-:W-:-:S04]  /*6890*/  FSETP.GEU.AND P4, PT, R49, -126, PT ;  /* 0xc2fc00003100780b */ /* 0x000fc80003f8e000 */
[----:B--2---:R-:W-:Y:S01]  /*68a0*/  F2FP.F16.F32.PACK_AB R44, R12, R17 ;  /* 0x000000110c2c723e */ /* 0x004fe200000000ff */
[----:B------:R-:W-:Y:S01]  /*68b0*/  @!P6 FMUL R52, R52, 0.5 ;  /* 0x3f0000003434e820 */ /* 0x000fe20000400000 */
[----:B------:R1:W2:Y:S01]  /*68c0*/  MUFU.EX2 R14, R45 ;  /* 0x0000002d000e7308 */ /* 0x0002a20000000800 */
[----:B----4-:R-:W-:Y:S01]  /*68d0*/  @!P3 FMUL R19, R19, R19 ;  /* 0x000000131313b220 */ /* 0x010fe20000400000 */
[----:B------:R-:W-:-:S05]  /*68e0*/  FSETP.GEU.AND P3, PT, R53, -126, PT ;  /* 0xc2fc00003500780b */ /* 0x000fca0003f6e000 */
[----:B------:R-:W-:Y:S01]  /*68f0*/  @!P4 FMUL R49, R49, 0.5 ;  /* 0x3f0000003131c820 */ /* 0x000fe20000400000 */
[----:B------:R-:W4:Y:S01]  /*6900*/  MUFU.EX2 R9, R52 ;  /* 0x0000003400097308 */ /* 0x000f220000000800 */
[----:B---3--:R-:W-:Y:S01]  /*6910*/  @!P5 FMUL R21, R21, R21 ;  /* 0x000000151515d220 */ /* 0x008fe20000400000 */
[----:B------:R-:W-:Y:S01]  /*6920*/  FSETP.GEU.AND P5, PT, R13, -126, PT ;  /* 0xc2fc00000d00780b */ /* 0x000fe20003fae000 */
[----:B-1----:R-:W-:Y:S01]  /*6930*/  FADD R45, R20, R25 ;  /* 0x00000019142d7221 */ /* 0x002fe20000000000 */
[----:B------:R-:W-:Y:S01]  /*6940*/  FADD R20, R26, R19 ;  /* 0x000000131a147221 */ /* 0x000fe20000000000 */
[----:B------:R-:W-:Y:S01]  /*6950*/  FADD R23, R32, R21 ;  /* 0x0000001520177221 */ /* 0x000fe20000000000 */
[----:B------:R-:W-:Y:S01]  /*6960*/  F2FP.F16.F32.PACK_AB R26, R11, R26 ;  /* 0x0000001a0b1a723e */ /* 0x000fe200000000ff */
[----:B------:R-:W-:Y:S01]  /*6970*/  @!P3 FMUL R53, R53, 0.5 ;  /* 0x3f0000003535b820 */ /* 0x000fe20000400000 */
[----:B------:R1:W3:Y:S01]  /*6980*/  MUFU.EX2 R10, R49 ;  /* 0x00000031000a7308 */ /* 0x0002e20000000800 */
[----:B--2---:R-:W-:Y:S01]  /*6990*/  @!P2 FMUL R14, R14, R14 ;  /* 0x0000000e0e0ea220 */ /* 0x004fe20000400000 */
[----:B------:R-:W-:Y:S01]  /*69a0*/  FSETP.GEU.AND P2, PT, R16, -126, PT ;  /* 0xc2fc00001000780b */ /* 0x000fe20003f4e000 */
[----:B------:R-:W-:Y:S01]  /*69b0*/  FADD R28, R28, R45 ;  /* 0x0000002d1c1c7221 */ /* 0x000fe20000000000 */
[----:B------:R-:W-:-:S02]  /*69c0*/  F2FP.F16.F32.PACK_AB R45, R46, R113 ;  /* 0x000000712e2d723e */ /* 0x000fc400000000ff */
[----:B------:R-:W-:Y:S01]  /*69d0*/  F2FP.F16.F32.PACK_AB R46, R14, R19 ;  /* 0x000000130e2e723e */ /* 0x000fe200000000ff */
[----:B------:R-:W-:Y:S01]  /*69e0*/  @!P5 FMUL R13, R13, 0.5 ;  /* 0x3f0000000d0dd820 */ /* 0x000fe20000400000 */
[----:B------:R2:W5:Y:S01]  /*69f0*/  MUFU.EX2 R8, R53 ;  /* 0x0000003500087308 */ /* 0x0005620000000800 */
[----:B----4-:R-:W-:Y:S01]  /*6a00*/  @!P6 FMUL R9, R9, R9 ;  /* 0x000000090909e220 */ /* 0x010fe20000400000 */
[----:B-1----:R-:W-:Y:S01]  /*6a10*/  FADD R49, R22, R27 ;  /* 0x0000001b16317221 */ /* 0x002fe20000000000 */
[----:B------:R-:W-:Y:S02]  /*6a20*/  FADD R22, R11, R14 ;  /* 0x0000000e0b167221 */ /* 0x000fe40000000000 */
[----:B------:R-:W-:Y:S01]  /*6a30*/  FADD R27, R30, R9 ;  /* 0x000000091e1b7221 */ /* 0x000fe20000000000 */
[----:B------:R-:W-:Y:S01]  /*6a40*/  FADD R49, R36, R49 ;  /* 0x0000003124317221 */ /* 0x000fe20000000000 */
[----:B------:R-:W-:Y:S01]  /*6a50*/  @!P2 FMUL R16, R16, 0.5 ;  /* 0x3f0000001010a820 */ /* 0x000fe20000400000 */
[----:B------:R-:W1:Y:S01]  /*6a60*/  MUFU.EX2 R13, R13 ;  /* 0x0000000d000d7308 */ /* 0x000e620000000800 */
[----:B---3--:R-:W-:Y:S01]  /*6a70*/  @!P4 FMUL R10, R10, R10 ;  /* 0x0000000a0a0ac220 */ /* 0x008fe20000400000 */
[----:B------:R-:W-:Y:S01]  /*6a80*/  FADD R27, R20, R27 ;  /* 0x0000001b141b7221 */ /* 0x000fe20000000000 */
[----:B------:R-:W-:Y:S01]  /*6a90*/  FADD R28, R28, R49 ;  /* 0x000000311c1c7221 */ /* 0x000fe20000000000 */
[----:B--2---:R-:W-:Y:S01]  /*6aa0*/  F2FP.F16.F32.PACK_AB R53, R54, R51 ;  /* 0x000000333635723e */ /* 0x004fe200000000ff */
[----:B------:R-:W-:Y:S01]  /*6ab0*/  FADD R25, R33, R10 ;  /* 0x0000000a21197221 */ /* 0x000fe20000000000 */
[----:B------:R-:W-:-:S02]  /*6ac0*/  F2FP.F16.F32.PACK_AB R30, R37, R30 ;  /* 0x0000001e251e723e */ /* 0x000fc400000000ff */
[----:B------:R2:W3:Y:S01]  /*6ad0*/  MUFU.EX2 R41, R16 ;  /* 0x0000001000297308 */ /* 0x0004e20000000800 */
[----:B-----5:R-:W-:Y:S01]  /*6ae0*/  @!P3 FMUL R8, R8, R8 ;  /* 0x000000080808b220 */ /* 0x020fe20000400000 */
[----:B------:R-:W-:Y:S01]  /*6af0*/  FADD R18, R18, R25 ;  /* 0x0000001912127221 */ /* 0x000fe20000000000 */
[----:B------:R-:W-:Y:S02]  /*6b00*/  F2FP.F16.F32.PACK_AB R25, R31, R112 ;  /* 0x000000701f19723e */ /* 0x000fe400000000ff */
[----:B------:R-:W-:Y:S01]  /*6b10*/  FADD R29, R37, R8 ;  /* 0x00000008251d7221 */ /* 0x000fe20000000000 */
[----:B------:R-:W-:Y:S02]  /*6b20*/  F2FP.F16.F32.PACK_AB R31, R43, R42 ;  /* 0x0000002a2b1f723e */ /* 0x000fe400000000ff */
[----:B------:R-:W-:Y:S01]  /*6b30*/  F2FP.F16.F32.PACK_AB R52, R10, R21 ;  /* 0x000000150a34723e */ /* 0x000fe200000000ff */
[----:B--2---:R-:W-:Y:S01]  /*6b40*/  FADD R16, R24, R17 ;  /* 0x0000001118107221 */ /* 0x004fe20000000000 */
[----:B------:R-:W-:Y:S01]  /*6b50*/  FADD R29, R22, R29 ;  /* 0x0000001d161d7221 */ /* 0x000fe20000000000 */
[----:B-1----:R-:W-:Y:S01]  /*6b60*/  @!P5 FMUL R13, R13, R13 ;  /* 0x0000000d0d0dd220 */ /* 0x002fe20000400000 */
[----:B------:R-:W-:Y:S01]  /*6b70*/  F2FP.F16.F32.PACK_AB R24, R15, R24 ;  /* 0x000000180f18723e */ /* 0x000fe200000000ff */
[----:B------:R-:W-:Y:S01]  /*6b80*/  FADD R16, R16, R23 ;  /* 0x0000001710107221 */ /* 0x000fe20000000000 */
[----:B------:R-:W-:Y:S01]  /*6b90*/  FADD R29, R18, R29 ;  /* 0x0000001d121d7221 */ /* 0x000fe20000000000 */
[-C--:B------:R-:W-:Y:S01]  /*6ba0*/  FMUL R104, R104, R13.reuse ;  /* 0x0000000d68687220 */ /* 0x080fe20000400000 */
[----:B------:R-:W-:Y:S01]  /*6bb0*/  FMUL R105, R105, R13 ;  /* 0x0000000d69697220 */ /* 0x000fe20000400000 */
[----:B------:R-:W-:Y:S01]  /*6bc0*/  FADD R16, R16, R27 ;  /* 0x0000001b10107221 */ /* 0x000fe20000000000 */
[----:B---3--:R-:W-:Y:S01]  /*6bd0*/  @!P2 FMUL R41, R41, R41 ;  /* 0x000000292929a220 */ /* 0x008fe20000400000 */
[----:B------:R-:W-:Y:S01]  /*6be0*/  F2FP.F16.F32.PACK_AB R27, R35, R34 ;  /* 0x00000022231b723e */ /* 0x000fe200000000ff */
[----:B------:R-:W-:Y:S01]  /*6bf0*/  FMUL R108, R108, R13 ;  /* 0x0000000d6c6c7220 */ /* 0x000fe20000400000 */
[----:B------:R-:W-:Y:S01]  /*6c00*/  FADD R16, R16, R29 ;  /* 0x0000001d10107221 */ /* 0x000fe20000000000 */
[----:B------:R-:W-:Y:S01]  /*6c10*/  FFMA R6, R41, R6, R28 ;  /* 0x0000000629067223 */ /* 0x000fe2000000001c */
[-C--:B------:R-:W-:Y:S01]  /*6c20*/  FMUL R106, R106, R41.reuse ;  /* 0x000000296a6a7220 */ /* 0x080fe20000400000 */
[-C--:B------:R-:W-:Y:S01]  /*6c30*/  FMUL R107, R107, R41.reuse ;  /* 0x000000296b6b7220 */ /* 0x080fe20000400000 */
[----:B------:R-:W-:Y:S01]  /*6c40*/  FFMA R2, R13, R2, R16 ;  /* 0x000000020d027223 */ /* 0x000fe20000000010 */
[----:B------:R-:W-:Y:S01]  /*6c50*/  SHF.L.U32 R16, R7, 0x1f, RZ ;  /* 0x0000001f07107819 */ /* 0x000fe200000006ff */
[-C--:B------:R-:W-:Y:S01]  /*6c60*/  FMUL R110, R110, R41.reuse ;  /* 0x000000296e6e7220 */ /* 0x080fe20000400000 */
[-C--:B------:R-:W-:Y:S01]  /*6c70*/  FMUL R111, R111, R41.reuse ;  /* 0x000000296f6f7220 */ /* 0x080fe20000400000 */
        /* <DEDUP_REMOVED lines=25> */
[----:B------:R-:W-:Y:S01]  /*6e10*/  F2FP.F16.F32.PACK_AB R29, R39, R38 ;  /* 0x00000026271d723e */ /* 0x000fe200000000ff */
        /* <DEDUP_REMOVED lines=26> */
[----:B------:R-:W-:Y:S01]  /*6fc0*/  F2FP.F16.F32.PACK_AB R54, R8, R9 ;  /* 0x000000090836723e */ /* 0x000fe200000000ff */
[----:B-12---:R-:W-:Y:S06]  /*6fd0*/  @!P0 BRA `(.L_x_39) ;  /* 0x0000000000048947 */ /* 0x006fec0003800000 */
[----:B------:R-:W-:Y:S01]  /*6fe0*/  BPT.TRAP 0x1 ;  /* 0x000000040000795c */ /* 0x000fe20000300000 */
.L_x_39:
[----:B------:R-:W-:Y:S05]  /*6ff0*/  @P2 BRA `(.L_x_40) ;  /* 0x0000000000082947 */ /* 0x000fea0003800000 */
[----:B------:R-:W1:Y:S02]  /*7000*/  SYNCS.PHASECHK.TRANS64.TRYWAIT P2, [UR5+0x18800], R16 ;  /* 0x01880010ff0075a7 */ /* 0x000e640008040145 */
[----:B-1----:R-:W-:Y:S05]  /*7010*/  @!P2 BRA `(.L_x_41) ;  /* 0x0000004800a4a947 */ /* 0x002fea0003800000 */
.L_x_40:
        /* <DEDUP_REMOVED lines=143> */
.L_x_42:
[----:B------:R-:W-:-:S04]  /*7910*/  ULEA UR5, UR43, UR36, 0x3 ;  /* 0x000000242b057291 */ /* 0x000fc8000f8e183f */
[----:B------:R-:W-:-:S04]  /*7920*/  UIADD3 UR5, UR5, 0x18828, URZ ;  /* 0x0001882805057890 */ /* 0x000fc8000fffe03f */
[----:B------:R-:W-:-:S09]  /*7930*/  UPRMT UR5, URZ, 0x654, UR5 ;  /* 0x000006543f057896 */ /* 0x000fd20008000005 */
[----:B------:R-:W-:Y:S01]  /*7940*/  SYNCS.ARRIVE.TRANS64.RED.A1T0 RZ, [UR5], RZ ;  /* 0x000000ffffff79a7 */ /* 0x000fe20008100405 */
[----:B------:R-:W-:Y:S05]  /*7950*/  @P1 BRA `(.L_x_43) ;  /* 0x0000000000041947 */ /* 0x000fea0003800000 */
[----:B------:R-:W-:Y:S01]  /*7960*/  BPT.TRAP 0x1 ;  /* 0x000000040000795c */ /* 0x000fe20000300000 */
.L_x_43:
[----:B------:R-:W-:-:S04]  /*7970*/  UIADD3 UR43, UR43, 0x1, URZ ;  /* 0x000000012b2b7890 */ /* 0x000fc8000fffe03f */
[----:B------:R-:W-:-:S04]  /*7980*/  UISETP.NE.AND UP0, UPT, UR43, 0x5, UPT ;  /* 0x000000052b00788c */ /* 0x000fc8000bf05270 */
[----:B------:R-:W-:Y:S01]  /*7990*/  USEL UR43, UR43, URZ, UP0 ;  /* 0x0000003f2b2b7287 */ /* 0x000fe20008000000 */
[----:B------:R-:W-:Y:S11]  /*79a0*/  @!P0 BRA `(.L_x_44) ;  /* 0x0000000000048947 */ /* 0x000ff60003800000 */
[----:B------:R-:W-:Y:S01]  /*79b0*/  BPT.TRAP 0x1 ;  /* 0x000000040000795c */ /* 0x000fe20000300000 */
.L_x_44:
[----:B------:R-:W-:-:S04]  /*79c0*/  ULEA UR5, UR43, UR36, 0x3 ;  /* 0x000000242b057291 */ /* 0x000fc8000f8e183f */
[----:B------:R-:W-:-:S04]  /*79d0*/  UIADD3 UR5, UR5, 0x18828, URZ ;  /* 0x0001882805057890 */ /* 0x000fc8000fffe03f */
[----:B------:R-:W-:-:S09]  /*79e0*/  UPRMT UR5, URZ, 0x654, UR5 ;  /* 0x000006543f057896 */ /* 0x000fd20008000005 */
[----:B------:R-:W-:Y:S01]  /*79f0*/  SYNCS.ARRIVE.TRANS64.RED.A1T0 RZ, [UR5], RZ ;  /* 0x000000ffffff79a7 */ /* 0x000fe20008100405 */
[----:B------:R-:W-:Y:S05]  /*7a00*/  @P1 BRA `(.L_x_45) ;  /* 0x0000000000041947 */ /* 0x000fea0003800000 */
[----:B------:R-:W-:Y:S01]  /*7a10*/  BPT.TRAP 0x1 ;  /* 0x000000040000795c */ /* 0x000fe20000300000 */
.L_x_45:
[----:B------:R-:W-:Y:S01]  /*7a20*/  UIADD3 UR4, UR4, 0x1, URZ ;  /* 0x0000000104047890 */ /* 0x000fe2000fffe03f */
[C---:B------:R-:W-:Y:S01]  /*7a30*/  ISETP.GT.AND P2, PT, R3.reuse, 0x1, PT ;  /* 0x000000010300780c */ /* 0x040fe20003f44270 */
[----:B------:R-:W-:Y:S01]  /*7a40*/  UIADD3 UR43, UR43, 0x1, URZ ;  /* 0x000000012b2b7890 */ /* 0x000fe2000fffe03f */
[----:B------:R-:W-:Y:S01]  /*7a50*/  IADD3 R3, R3, -0x1, RZ ;  /* 0xffffffff03037810 */ /* 0x000fe20007ffe0ff */
[----:B------:R-:W-:Y:S01]  /*7a60*/  UISETP.NE.AND UP1, UPT, UR4, 0x5, UPT ;  /* 0x000000050400788c */ /* 0x000fe2000bf25270 */
[----:B------:R-:W-:Y:S01]  /*7a70*/  VIADD R0, R0, 0x40 ;  /* 0x0000004000007836 */ /* 0x000fe20000000000 */
[----:B------:R-:W-:Y:S01]  /*7a80*/  UISETP.NE.AND UP0, UPT, UR43, 0x5, UPT ;  /* 0x000000052b00788c */ /* 0x000fe2000bf05270 */
[----:B------:R-:W-:Y:S01]  /*7a90*/  MOV R8, R4 ;  /* 0x0000000400087202 */ /* 0x000fe20000000f00 */
[----:B------:R-:W-:Y:S01]  /*7aa0*/  USEL UR5, URZ, 0x1, UP1 ;  /* 0x000000013f057887 */ /* 0x000fe20008800000 */
[----:B-1----:R-:W-:Y:S01]  /*7ab0*/  MOV R9, R5 ;  /* 0x0000000500097202 */ /* 0x002fe20000000f00 */
[----:B------:R-:W-:-:S02]  /*7ac0*/  USEL UR43, UR43, URZ, UP0 ;  /* 0x0000003f2b2b7287 */ /* 0x000fc40008000000 */
[----:B------:R-:W-:Y:S02]  /*7ad0*/  USEL UR41, UR4, URZ, UP1 ;  /* 0x0000003f04297287 */ /* 0x000fe40008800000 */
[----:B------:R-:W-:Y:S01]  /*7ae0*/  LOP3.LUT R7, R7, UR5, RZ, 0x3c, !PT ;  /* 0x0000000507077c12 */ /* 0x000fe2000f8e3cff */
[----:B------:R-:W-:Y:S09]  /*7af0*/  @P2 BRA `(.L_x_46) ;  /* 0xffffffd800342947 */ /* 0x000ff2000383ffff */
.L_x_35:
[----:B------:R-:W1:Y:S01]  /*7b00*/  SHFL.BFLY PT, R3, R2, 0x1, 0x1f ;  /* 0x0c201f0002037f89 */ /* 0x000e6200000e0000 */
[----:B------:R-:W-:Y:S01]  /*7b10*/  BSSY B0, `(.L_x_47) ;  /* 0x0000023000007945 */ /* 0x000fe20003800000 */
[----:B------:R-:W-:Y:S01]  /*7b20*/  MOV R9, 0x7f800000 ;  /* 0x7f80000000097802 */ /* 0x000fe20000000f00 */
[----:B------:R-:W-:Y:S01]  /*7b30*/  IMAD.MOV.U32 R8, RZ, RZ, 0x3f800000 ;  /* 0x3f800000ff087424 */ /* 0x000fe200078e00ff */
[----:B------:R-:W2:Y:S01]  /*7b40*/  SHFL.BFLY PT, R7, R6, 0x1, 0x1f ;  /* 0x0c201f0006077f89 */ /* 0x000ea200000e0000 */
[----:B------:R-:W-:Y:S01]  /*7b50*/  MOV R11, 0x7f800000 ;  /* 0x7f800000000b7802 */ /* 0x000fe20000000f00 */
[----:B-1----:R-:W-:Y:S01]  /*7b60*/  FADD R3, R3, R2 ;  /* 0x0000000203037221 */ /* 0x002fe20000000000 */
[----:B--2---:R-:W-:-:S04]  /*7b70*/  FADD R16, R7, R6 ;  /* 0x0000000607107221 */ /* 0x004fc80000000000 */
[----:B------:R-:W1:Y:S04]  /*7b80*/  SHFL.BFLY PT, R0, R3, 0x2, 0x1f ;  /* 0x0c401f0003007f89 */ /* 0x000e6800000e0000 */
[----:B------:R-:W2:Y:S01]  /*7b90*/  SHFL.BFLY PT, R17, R16, 0x2, 0x1f ;  /* 0x0c401f0010117f89 */ /* 0x000ea200000e0000 */
[C---:B-1----:R-:W-:Y:S01]  /*7ba0*/  FSETP.NE.AND P0, PT, R3.reuse, -R0, PT ;  /* 0x800000000300720b */ /* 0x042fe20003f05000 */
[----:B------:R-:W-:Y:S01]  /*7bb0*/  FADD R6, R3, R0 ;  /* 0x0000000003067221 */ /* 0x000fe20000000000 */
[----:B------:R-:W-:Y:S01]  /*7bc0*/  MOV R0, 0x3f800000 ;  /* 0x3f80000000007802 */ /* 0x000fe20000000f00 */
[----:B--2---:R-:W-:-:S10]  /*7bd0*/  FADD R7, R16, R17 ;  /* 0x0000001110077221 */ /* 0x004fd40000000000 */
[----:B------:R-:W-:Y:S05]  /*7be0*/  @!P0 BRA `(.L_x_48) ;  /* 0x0000000000548947 */ /* 0x000fea0003800000 */
[----:B------:R-:W-:Y:S01]  /*7bf0*/  IADD3 R0, R6, 0x1800000, RZ ;  /* 0x0180000006007810 */ /* 0x000fe20007ffe0ff */
[----:B------:R-:W-:Y:S03]  /*7c00*/  BSSY B1, `(.L_x_49) ;  /* 0x000000c000017945 */ /* 0x000fe60003800000 */
[----:B------:R-:W-:-:S04]  /*7c10*/  LOP3.LUT R0, R0, 0x7f800000, RZ, 0xc0, !PT ;  /* 0x7f80000000007812 */ /* 0x000fc800078ec0ff */
[----:B------:R-:W-:-:S13]  /*7c20*/  ISETP.GT.U32.AND P0, PT, R0, 0x1ffffff, PT ;  /* 0x01ffffff0000780c */ /* 0x000fda0003f04070 */
[----:B------:R-:W-:Y:S05]  /*7c30*/  @P0 BRA `(.L_x_50) ;  /* 0x0000000000100947 */ /* 0x000fea0003800000 */
[----:B------:R-:W-:Y:S01]  /*7c40*/  IMAD.MOV.U32 R2, RZ, RZ, R6 ;  /* 0x000000ffff027224 */ /* 0x000fe200078e0006 */
[----:B------:R-:W-:-:S07]  /*7c50*/  MOV R15, 0x7c70 ;  /* 0x00007c70000f7802 */ /* 0x000fce0000000f00 */
[----:B------:R-:W-:Y:S05]  /*7c60*/  CALL.REL.NOINC `($__internal_0_$__cuda_sm20_rcp_rn_f32_slowpath) ;  /* 0x0000004000387944 */ /* 0x000fea0003c00000 */
[----:B------:R-:W-:Y:S05]  /*7c70*/  BRA `(.L_x_51) ;  /* 0x0000000000107947 */ /* 0x000fea0003800000 */
.L_x_50:
[----:B------:R-:W1:Y:S02]  /*7c80*/  MUFU.RCP R3, R6 ;  /* 0x0000000600037308 */ /* 0x000e640000001000 */
[----:B-1----:R-:W-:-:S04]  /*7c90*/  FFMA R0, R6, R3, -1 ;  /* 0xbf80000006007423 */ /* 0x002fc80000000003 */
[----:B------:R-:W-:-:S04]  /*7ca0*/  FADD.FTZ R0, -R0, -RZ ;  /* 0x800000ff00007221 */ /* 0x000fc80000010100 */
[----:B------:R-:W-:-:S07]  /*7cb0*/  FFMA R0, R3, R0, R3 ;  /* 0x0000000003007223 */ /* 0x000fce0000000003 */
.L_x_51:
[----:B------:R-:W-:Y:S05]  /*7cc0*/  BSYNC B1 ;  /* 0x0000000000017941 */ /* 0x000fea0003800000 */
.L_x_49:
[----:B------:R-:W-:Y:S01]  /*7cd0*/  FSETP.GEU.AND P0, PT, |R6|, 1.175494350822287508e-38, PT ;  /* 0x008000000600780b */ /* 0x000fe20003f0e200 */
[----:B------:R-:W-:-:S12]  /*7ce0*/  ULDC UR4, c[0x0][0x600] ;  /* 0x0001800000047ab9 */ /* 0x000fd80000000800 */
[----:B------:R-:W-:-:S04]  /*7cf0*/  @!P0 FMUL R6, R6, 16777216 ;  /* 0x4b80000006068820 */ /* 0x000fc80000400000 */
[----:B------:R-:W1:Y:S02]  /*7d00*/  MUFU.LG2 R2, R6 ;  /* 0x0000000600027308 */ /* 0x000e640000000c00 */
[----:B-1----:R-:W-:-:S04]  /*7d10*/  @!P0 FADD R2, R2, -24 ;  /* 0xc1c0000002028421 */ /* 0x002fc80000000000 */
[----:B------:R-:W-:-:S04]  /*7d20*/  FMUL R11, R2, 0.69314718246459960938 ;  /* 0x3f317218020b7820 */ /* 0x000fc80000400000 */
[----:B------:R-:W-:-:S07]  /*7d30*/  FFMA R11, R4, UR4, R11 ;  /* 0x00000004040b7c23 */ /* 0x000fce000800000b */
.L_x_48:
[----:B------:R-:W-:Y:S05]  /*7d40*/  BSYNC B0 ;  /* 0x0000000000007941 */ /* 0x000fea0003800000 */
.L_x_47:
[----:B------:R-:W-:Y:S01]  /*7d50*/  FSETP.NE.AND P0, PT, R16, -R17, PT ;  /* 0x800000111000720b */ /* 0x000fe20003f05000 */
[----:B------:R-:W-:Y:S01]  /*7d60*/  ULDC UR4, c[0x0][0x608] ;  /* 0x0001820000047ab9 */ /* 0x000fe20000000800 */
[----:B------:R-:W-:Y:S01]  /*7d70*/  BSSY B0, `(.L_x_52) ;  /* 0x0000035000007945 */ /* 0x000fe20003800000 */
[----:B------:R-:W-:-:S04]  /*7d80*/  FMUL R0, R0, UR4 ;  /* 0x0000000400007c20 */ /* 0x000fc80008400000 */
        /* <DEDUP_REMOVED lines=28> */
[----:B------:R-:W-:Y:S06]  /*7f50*/  @!P0 BRA `(.L_x_53) ;  /* 0x0000000000588947 */ /* 0x000fec0003800000 */
[----:B------:R-:W-:Y:S01]  /*7f60*/  IADD3 R0, R7, 0x1800000, RZ ;  /* 0x0180000007007810 */ /* 0x000fe20007ffe0ff */
[----:B------:R-:W-:Y:S03]  /*7f70*/  BSSY B1, `(.L_x_54) ;  /* 0x000000d000017945 */ /* 0x000fe60003800000 */
[----:B------:R-:W-:-:S04]  /*7f80*/  LOP3.LUT R0, R0, 0x7f800000, RZ, 0xc0, !PT ;  /* 0x7f80000000007812 */ /* 0x000fc800078ec0ff */
[----:B------:R-:W-:-:S13]  /*7f90*/  ISETP.GT.U32.AND P0, PT, R0, 0x1ffffff, PT ;  /* 0x01ffffff0000780c */ /* 0x000fda0003f04070 */
[----:B------:R-:W-:Y:S05]  /*7fa0*/  @P0 BRA `(.L_x_55) ;  /* 0x0000000000140947 */ /* 0x000fea0003800000 */
[----:B------:R-:W-:Y:S02]  /*7fb0*/  MOV R2, R7 ;  /* 0x0000000700027202 */ /* 0x000fe40000000f00 */
[----:B------:R-:W-:-:S07]  /*7fc0*/  MOV R15, 0x7fe0 ;  /* 0x00007fe0000f7802 */ /* 0x000fce0000000f00 */
[----:B------:R-:W-:Y:S05]  /*7fd0*/  CALL.REL.NOINC `($__internal_0_$__cuda_sm20_rcp_rn_f32_slowpath) ;  /* 0x0000003c005c7944 */ /* 0x000fea0003c00000 */
[----:B------:R-:W-:Y:S01]  /*7fe0*/  MOV R8, R0 ;  /* 0x0000000000087202 */ /* 0x000fe20000000f00 */
[----:B------:R-:W-:Y:S06]  /*7ff0*/  BRA `(.L_x_56) ;  /* 0x0000000000107947 */ /* 0x000fec0003800000 */
.L_x_55:
[----:B------:R-:W1:Y:S02]  /*8000*/  MUFU.RCP R8, R7 ;  /* 0x0000000700087308 */ /* 0x000e640000001000 */
[----:B-1----:R-:W-:-:S04]  /*8010*/  FFMA R0, R7, R8, -1 ;  /* 0xbf80000007007423 */ /* 0x002fc80000000008 */
[----:B------:R-:W-:-:S04]  /*8020*/  FADD.FTZ R3, -R0, -RZ ;  /* 0x800000ff00037221 */ /* 0x000fc80000010100 */
[----:B------:R-:W-:-:S07]  /*8030*/  FFMA R8, R8, R3, R8 ;  /* 0x0000000308087223 */ /* 0x000fce0000000008 */
.L_x_56:
[----:B------:R-:W-:Y:S05]  /*8040*/  BSYNC B1 ;  /* 0x0000000000017941 */ /* 0x000fea0003800000 */
.L_x_54:
[----:B------:R-:W-:Y:S01]  /*8050*/  FSETP.GEU.AND P0, PT, |R7|, 1.175494350822287508e-38, PT ;  /* 0x008000000700780b */ /* 0x000fe20003f0e200 */
[----:B------:R-:W-:-:S12]  /*8060*/  ULDC UR4, c[0x0][0x600] ;  /* 0x0001800000047ab9 */ /* 0x000fd80000000800 */
[----:B------:R-:W-:-:S04]  /*8070*/  @!P0 FMUL R7, R7, 16777216 ;  /* 0x4b80000007078820 */ /* 0x000fc80000400000 */
[----:B------:R-:W1:Y:S02]  /*8080*/  MUFU.LG2 R0, R7 ;  /* 0x0000000700007308 */ /* 0x000e640000000c00 */
[----:B-1----:R-:W-:-:S04]  /*8090*/  @!P0 FADD R0, R0, -24 ;  /* 0xc1c0000000008421 */ /* 0x002fc80000000000 */
[----:B------:R-:W-:-:S04]  /*80a0*/  FMUL R0, R0, 0.69314718246459960938 ;  /* 0x3f31721800007820 */ /* 0x000fc80000400000 */
[----:B------:R-:W-:-:S07]  /*80b0*/  FFMA R9, R5, UR4, R0 ;  /* 0x0000000405097c23 */ /* 0x000fce0008000000 */
.L_x_53:
[----:B------:R-:W-:Y:S05]  /*80c0*/  BSYNC B0 ;  /* 0x0000000000007941 */ /* 0x000fea0003800000 */
.L_x_52:
[----:B------:R-:W-:Y:S01]  /*80d0*/  UISETP.NE.AND UP0, UPT, UR37, 0x1, UPT ;  /* 0x000000012500788c */ /* 0x000fe2000bf05270 */
[----:B------:R-:W1:Y:S01]  /*80e0*/  S2R R2, SR_TID.X ;  /* 0x0000000000027919 */ /* 0x000e620000002100 */
[----:B------:R-:W-:Y:S02]  /*80f0*/  ULDC.64 UR8, c[0x0][0x208] ;  /* 0x0000820000087ab9 */ /* 0x000fe40000000a00 */
[----:B------:R-:W-:-:S06]  /*8100*/  USEL UR4, URZ, 0x1, UP0 ;  /* 0x000000013f047887 */ /* 0x000fcc0008000000 */
[----:B------:R-:W-:Y:S01]  /*8110*/  IMAD.U32 R0, RZ, RZ, UR4 ;  /* 0x00000004ff007e24 */ /* 0x000fe2000f8e00ff */
[----:B------:R-:W-:Y:S02]  /*8120*/  ULDC UR4, c[0x0][0x608] ;  /* 0x0001820000047ab9 */ /* 0x000fe40000000800 */
[----:B------:R-:W-:Y:S02]  /*8130*/  FMUL R8, R8, UR4 ;  /* 0x0000000408087c20 */ /* 0x000fe40008400000 */
[----:B------:R-:W-:Y:S02]  /*8140*/  SHF.L.U32 R0, R0, 0x1f, RZ ;  /* 0x0000001f00007819 */ /* 0x000fe400000006ff */
[-C--:B------:R-:W-:Y:S01]  /*8150*/  FMUL R106, R106, R8.reuse ;  /* 0x000000086a6a7220 */ /* 0x080fe20000400000 */
[-C--:B------:R-:W-:Y:S01]  /*8160*/  FMUL R42, R107, R8.reuse ;  /* 0x000000086b2a7220 */ /* 0x080fe20000400000 */
[----:B------:R-:W2:Y:S01]  /*8170*/  SYNCS.PHASECHK.TRANS64.TRYWAIT P0, [UR38+0x8], R0 ;  /* 0x00000800ff0075a7 */ /* 0x000ea20008000166 */
        /* <DEDUP_REMOVED lines=13> */
[C---:B-1----:R-:W-:Y:S01]  /*8250*/  LOP3.LUT P1, R18, R2.reuse, 0x3, RZ, 0xc0, !PT ;  /* 0x0000000302127812 */ /* 0x042fe2000782c0ff */
[----:B------:R-:W-:Y:S01]  /*8260*/  FMUL R112, R87, R8 ;  /* 0x0000000857707220 */ /* 0x000fe20000400000 */
[----:B------:R-:W-:Y:S01]  /*8270*/  LOP3.LUT R16, R2, 0x7f, RZ, 0xc0, !PT ;  /* 0x0000007f02107812 */ /* 0x000fe200078ec0ff */
[----:B--2---:R-:W-:Y:S10]  /*8280*/  @!P0 BRA `(.L_x_57) ;  /* 0x0000003800208947 */ /* 0x004ff40003800000 */
.L_x_117:
[----:B------:R-:W-:Y:S01]  /*8290*/  USHF.L.U32 UR42, UR42, 0x6, URZ ;  /* 0x000000062a2a7899 */ /* 0x000fe2000800063f */
[----:B------:R-:W-:Y:S01]  /*82a0*/  BSSY B0, `(.L_x_58) ;  /* 0x0000018000007945 */ /* 0x000fe20003800000 */
[----:B------:R-:W-:-:S03]  /*82b0*/  SHF.R.U32.HI R17, RZ, 0x5, R16 ;  /* 0x00000005ff117819 */ /* 0x000fc60000011610 */
[----:B------:R-:W-:Y:S07]  /*82c0*/  @P1 BRA `(.L_x_59) ;  /* 0x0000000000541947 */ /* 0x000fee0003800000 */
[----:B------:R-:W2:Y:S01]  /*82d0*/  S2UR UR4, SR_CTAID.Y ;  /* 0x00000000000479c3 */ /* 0x000ea20000002600 */
[----:B-1----:R-:W-:Y:S01]  /*82e0*/  SHF.R.U32.HI R0, RZ, 0x2, R2 ;  /* 0x00000002ff007819 */ /* 0x002fe20000011602 */
[----:B------:R-:W-:Y:S01]  /*82f0*/  ULDC.64 UR6, c[0x0][0x688] ;  /* 0x0001a20000067ab9 */ /* 0x000fe20000000a00 */
[----:B------:R-:W-:Y:S02]  /*8300*/  SHF.L.U32 R3, R17, 0x4, RZ ;  /* 0x0000000411037819 */ /* 0x000fe400000006ff */
[----:B------:R-:W-:-:S03]  /*8310*/  LOP3.LUT R0, R0, 0x7, RZ, 0xc0, !PT ;  /* 0x0000000700007812 */ /* 0x000fc600078ec0ff */
[----:B------:R-:W1:Y:S01]  /*8320*/  S2UR UR5, SR_CTAID.Z ;  /* 0x00000000000579c3 */ /* 0x000e620000002700 */
[----:B------:R-:W-:-:S04]  /*8330*/  LOP3.LUT R0, R3, 0xfffffff0, R0, 0xe2, !PT ;  /* 0xfffffff003007812 */ /* 0x000fc800078ee200 */
[----:B------:R-:W-:-:S04]  /*8340*/  IADD3 R3, R0, UR42, RZ ;  /* 0x0000002a00037c10 */ /* 0x000fc8000fffe0ff */
[----:B------:R-:W-:Y:S01]  /*8350*/  IADD3 R2, R3, 0x8, RZ ;  /* 0x0000000803027810 */ /* 0x000fe20007ffe0ff */
[----:B--2---:R-:W-:-:S04]  /*8360*/  UIMAD UR4, UR4, UR6, UR42 ;  /* 0x00000006040472a4 */ /* 0x004fc8000f8e022a */
[----:B-1----:R-:W-:-:S03]  /*8370*/  UIMAD UR4, UR5, UR7, UR4 ;  /* 0x00000007050472a4 */ /* 0x002fc6000f8e0204 */
[----:B------:R-:W-:Y:S02]  /*8380*/  ULDC UR5, c[0x0][0x288] ;  /* 0x0000a20000057ab9 */ /* 0x000fe40000000800 */
[----:B------:R-:W-:Y:S02]  /*8390*/  ISETP.GE.U32.AND P0, PT, R3, UR5, PT ;  /* 0x0000000503007c0c */ /* 0x000fe4000bf06070 */
[----:B------:R-:W-:Y:S02]  /*83a0*/  IADD3 R0, P2, R0, UR4, RZ ;  /* 0x0000000400007c10 */ /* 0x000fe4000ff5e0ff */
[----:B------:R-:W-:Y:S01]  /*83b0*/  ISETP.GE.U32.AND P1, PT, R2, UR5, PT ;  /* 0x0000000502007c0c */ /* 0x000fe2000bf26070 */
[----:B------:R-:W-:Y:S02]  /*83c0*/  ULDC.64 UR4, c[0x0][0x680] ;  /* 0x0001a00000047ab9 */ /* 0x000fe40000000a00 */
[----:B------:R-:W-:Y:S01]  /*83d0*/  IMAD.X R3, RZ, RZ, RZ, P2 ;  /* 0x000000ffff037224 */ /* 0x000fe200010e06ff */
[----:B------:R-:W-:-:S04]  /*83e0*/  LEA R2, P2, R0, UR4, 0x2 ;  /* 0x0000000400027c11 */ /* 0x000fc8000f8410ff */
[----:B------:R-:W-:-:S05]  /*83f0*/  LEA.HI.X R3, R0, UR5, R3, 0x2, P2 ;  /* 0x0000000500037c11 */ /* 0x000fca00090f1403 */
[----:B------:R2:W-:Y:S04]  /*8400*/  @!P0 STG.E desc[UR8][R2.64], R11 ;  /* 0x0000000b02008986 */ /* 0x0005e8000c101908 */
[----:B------:R2:W-:Y:S02]  /*8410*/  @!P1 STG.E desc[UR8][R2.64+0x20], R9 ;  /* 0x0000200902009986 */ /* 0x0005e4000c101908 */
.L_x_59:
[----:B------:R-:W-:Y:S05]  /*8420*/  BSYNC B0 ;  /* 0x0000000000007941 */ /* 0x000fea0003800000 */
.L_x_58:
[----:B------:R-:W-:Y:S01]  /*8430*/  ULDC.64 UR4, c[0x0][0x730] ;  /* 0x0001cc0000047ab9 */ /* 0x000fe20000000a00 */
[-C--:B------:R-:W-:Y:S01]  /*8440*/  FMUL R74, R74, R8.reuse ;  /* 0x000000084a4a7220 */ /* 0x080fe20000400000 */
[----:B------:R-:W-:Y:S01]  /*8450*/  ISETP.NE.U32.AND P0, PT, RZ, UR4, PT ;  /* 0x00000004ff007c0c */ /* 0x000fe2000bf05070 */
[-C--:B------:R-:W-:Y:S01]  /*8460*/  FMUL R114, R75, R8.reuse ;  /* 0x000000084b727220 */ /* 0x080fe20000400000 */
[-C--:B------:R-:W-:Y:S01]  /*8470*/  FMUL R78, R78, R8.reuse ;  /* 0x000000084e4e7220 */ /* 0x080fe20000400000 */
[-C--:B------:R-:W-:Y:S01]  /*8480*/  FMUL R116, R79, R8.reuse ;  /* 0x000000084f747220 */ /* 0x080fe20000400000 */
[----:B------:R-:W-:Y:S01]  /*8490*/  ISETP.NE.AND.EX P0, PT, RZ, UR5, PT, P0 ;  /* 0x00000005ff007c0c */ /* 0x000fe2000bf05300 */
[-C--:B------:R-:W-:Y:S01]  /*84a0*/  FMUL R66, R66, R8.reuse ;  /* 0x0000000842427220 */ /* 0x080fe20000400000 */
[-C--:B------:R-:W-:Y:S01]  /*84b0*/  FMUL R118, R67, R8.reuse ;  /* 0x0000000843767220 */ /* 0x080fe20000400000 */
[-C--:B------:R-:W-:Y:S01]  /*84c0*/  FMUL R70, R70, R8.reuse ;  /* 0x0000000846467220 */ /* 0x080fe20000400000 */
[-C--:B------:R-:W-:Y:S01]  /*84d0*/  FMUL R120, R71, R8.reuse ;  /* 0x0000000847787220 */ /* 0x080fe20000400000 */
[-C--:B------:R-:W-:Y:S01]  /*84e0*/  FMUL R58, R58, R8.reuse ;  /* 0x000000083a3a7220 */ /* 0x080fe20000400000 */
[-C--:B------:R-:W-:Y:S01]  /*84f0*/  FMUL R122, R59, R8.reuse ;  /* 0x000000083b7a7220 */ /* 0x080fe20000400000 */
[-C--:B------:R-:W-:Y:S01]  /*8500*/  FMUL R62, R62, R8.reuse ;  /* 0x000000083e3e7220 */ /* 0x080fe20000400000 */
[----:B------:R-:W-:-:S05]  /*8510*/  FMUL R124, R63, R8 ;  /* 0x000000083f7c7220 */ /* 0x000fca0000400000 */
[----:B------:R-:W-:Y:S05]  /*8520*/  @P0 BRA `(.L_x_60) ;  /* 0x0000000000200947 */ /* 0x000fea0003800000 */
[----:B------:R-:W-:Y:S02]  /*8530*/  ULDC.64 UR4, c[0x0][0x728] ;  /* 0x0001ca0000047ab9 */ /* 0x000fe40000000a00 */
[----:B------:R-:W-:-:S04]  /*8540*/  ISETP.NE.U32.AND P0, PT, RZ, UR4, PT ;  /* 0x00000004ff007c0c */ /* 0x000fc8000bf05070 */
[----:B------:R-:W-:-:S13]  /*8550*/  ISETP.NE.AND.EX P0, PT, RZ, UR5, PT, P0 ;  /* 0x00000005ff007c0c */ /* 0x000fda000bf05300 */
[----:B------:R-:W-:Y:S05]  /*8560*/  @!P0 BRA `(.L_x_61) ;  /* 0x00000000000c8947 */ /* 0x000fea0003800000 */
[----:B-12---:R-:W1:Y:S02]  /*8570*/  LDC.64 R2, c[0x0][0x728] ;  /* 0x0001ca00ff027b82 */ /* 0x006e640000000a00 */
[----:B-1----:R4:W5:Y:S01]  /*8580*/  LDG.E R2, desc[UR8][R2.64] ;  /* 0x0000000802027981 */ /* 0x002962000c1e1900 */
[----:B------:R-:W-:Y:S05]  /*8590*/  BRA `(.L_x_60) ;  /* 0x0000000000047947 */ /* 0x000fea0003800000 */
.L_x_61:
[----:B--2---:R-:W3:Y:S02]  /*85a0*/  LDC R2, c[0x0][0x720] ;  /* 0x0001c800ff027b82 */ /* 0x004ee40000000800 */
.L_x_60:
[----:B-1----:R-:W-:Y:S02]  /*85b0*/  MOV R0, RZ ;  /* 0x000000ff00007202 */ /* 0x002fe40000000f00 */
[----:B---3-5:R-:W-:Y:S02]  /*85c0*/  MOV R49, R2 ;  /* 0x0000000200317202 */ /* 0x028fe40000000f00 */
[----:B------:R-:W-:-:S13]  /*85d0*/  LOP3.LUT P0, RZ, R0, 0x9f, RZ, 0xc0, !PT ;  /* 0x0000009f00ff7812 */ /* 0x000fda000780c0ff */
[----:B------:R-:W-:Y:S05]  /*85e0*/  @!P0 BRA `(.L_x_62) ;  /* 0x0000000000408947 */ /* 0x000fea0003800000 */
[----:B------:R-:W-:Y:S01]  /*85f0*/  MOV R0, 0x0 ;  /* 0x0000000000007802 */ /* 0x000fe20000000f00 */
[----:B------:R-:W-:Y:S01]  /*8600*/  ULDC.64 UR4, c[0x4][0x70] ;  /* 0x01001c0000047ab9 */ /* 0x000fe20000000a00 */
[----:B------:R-:W-:Y:S01]  /*8610*/  ULDC.64 UR6, c[0x4][0x8] ;  /* 0x0100020000067ab9 */ /* 0x000fe20000000a00 */
[----:B------:R-:W-:Y:S01]  /*8620*/  MOV R4, UR4 ;  /* 0x0000000400047c02 */ /* 0x000fe20008000f00 */
[----:B--2-4-:R1:W2:Y:S01]  /*8630*/  LDC.64 R2, c[0x4][R0] ;  /* 0x0100000000027b82 */ /* 0x0142a20000000a00 */
[----:B------:R-:W-:Y:S01]  /*8640*/  MOV R5, UR5 ;  /* 0x0000000500057c02 */ /* 0x000fe20008000f00 */
[----:B------:R-:W-:Y:S01]  /*8650*/  ULDC.64 UR4, c[0x4][0x78] ;  /* 0x01001e0000047ab9 */ /* 0x000fe20000000a00 */
[----:B------:R-:W-:Y:S01]  /*8660*/  MOV R10, UR6 ;  /* 0x00000006000a7c02 */ /* 0x000fe20008000f00 */
[----:B------:R-:W-:Y:S01]  /*8670*/  IMAD.U32 R6, RZ, RZ, UR4 ;  /* 0x00000004ff067e24 */ /* 0x000fe2000f8e00ff */
[----:B------:R-:W-:Y:S01]  /*8680*/  MOV R7, UR5 ;  /* 0x0000000500077c02 */ /* 0x000fe20008000f00 */
[----:B------:R-:W-:Y:S01]  /*8690*/  IMAD.MOV.U32 R8, RZ, RZ, 0x70 ;  /* 0x00000070ff087424 */ /* 0x000fe200078e00ff */
[----:B------:R-:W-:-:S02]  /*86a0*/  MOV R11, UR7 ;  /* 0x00000007000b7c02 */ /* 0x000fc40008000f00 */
[----:B------:R-:W-:Y:S02]  /*86b0*/  MOV R12, 0x1 ;  /* 0x00000001000c7802 */ /* 0x000fe40000000f00 */
[----:B-1----:R-:W-:-:S07]  /*86c0*/  MOV R13, RZ ;  /* 0x000000ff000d7202 */ /* 0x002fce0000000f00 */
[----:B------:R-:W-:-:S07]  /*86d0*/  LEPC R20, `(.L_x_62) ;  /* 0x000000001014794e */ /* 0x000fce0000000000 */
[----:B--2---:R-:W-:Y:S05]  /*86e0*/  CALL.ABS.NOINC R2 ;  /* 0x0000000002007343 */ /* 0x004fea0003c00000 */
.L_x_62:
[----:B------:R-:W-:Y:S01]  /*86f0*/  MOV R19, UR36 ;  /* 0x0000002400137c02 */ /* 0x000fe20008000f00 */
[----:B------:R-:W-:-:S04]  /*8700*/  IMAD.U32 R0, RZ, RZ, UR37 ;  /* 0x00000025ff007e24 */ /* 0x000fc8000f8e00ff */
[----:B------:R-:W-:-:S05]  /*8710*/  IMAD R19, R0, 0x1100, R19 ;  /* 0x0000110000137824 */ /* 0x000fca00078e0213 */
[----:B------:R-:W-:-:S04]  /*8720*/  IADD3 R22, R19, -0x1100, RZ ;  /* 0xffffef0013167810 */ /* 0x000fc80007ffe0ff */
        /* <DEDUP_REMOVED lines=9> */
[----:B------:R-:W-:Y:S01]  /*87c0*/  IMAD.U32 R6, RZ, RZ, UR6 ;  /* 0x00000006ff067e24 */ /* 0x000fe2000f8e00ff */
[----:B------:R-:W-:Y:S01]  /*87d0*/  MOV R7, UR7 ;  /* 0x0000000700077c02 */ /* 0x000fe20008000f00 */
[----:B------:R-:W-:Y:S01]  /*87e0*/  IMAD.MOV.U32 R8, RZ, RZ, 0x70 ;  /* 0x00000070ff087424 */ /* 0x000fe200078e00ff */
[----:B------:R-:W-:-:S02]  /*87f0*/  MOV R10, UR4 ;  /* 0x00000004000a7c02 */ /* 0x000fc40008000f00 */
[----:B------:R-:W-:Y:S02]  /*8800*/  MOV R11, UR5 ;  /* 0x00000005000b7c02 */ /* 0x000fe40008000f00 */
[----:B------:R-:W-:Y:S02]  /*8810*/  MOV R12, 0x1 ;  /* 0x00000001000c7802 */ /* 0x000fe40000000f00 */
[----:B-1----:R-:W-:-:S07]  /*8820*/  MOV R13, RZ ;  /* 0x000000ff000d7202 */ /* 0x002fce0000000f00 */
[----:B------:R-:W-:-:S07]  /*8830*/  LEPC R20, `(.L_x_63) ;  /* 0x000000001014794e */ /* 0x000fce0000000000 */
[----:B--2---:R-:W-:Y:S05]  /*8840*/  CALL.ABS.NOINC R2 ;  /* 0x0000000002007343 */ /* 0x004fea0003c00000 */
.L_x_63:
[----:B------:R-:W1:Y:S01]  /*8850*/  S2R R4, SR_TID.X ;  /* 0x0000000000047919 */ /* 0x000e620000002100 */
[----:B------:R-:W-:Y:S01]  /*8860*/  ULDC.64 UR4, c[0x0][0x730] ;  /* 0x0001cc0000047ab9 */ /* 0x000fe20000000a00 */
[----:B------:R-:W-:Y:S01]  /*8870*/  IADD3 R16, R16, 0x1f, RZ ;  /* 0x0000001f10107810 */ /* 0x000fe20007ffe0ff */
[----:B------:R-:W-:Y:S01]  /*8880*/  IMAD R17, R17, 0x10, R18 ;  /* 0x0000001011117824 */ /* 0x000fe200078e0212 */
[----:B------:R-:W-:-:S04]  /*8890*/  ISETP.NE.U32.AND P0, PT, RZ, UR4, PT ;  /* 0x00000004ff007c0c */ /* 0x000fc8000bf05070 */
[----:B------:R-:W-:-:S13]  /*88a0*/  ISETP.NE.AND.EX P0, PT, RZ, UR5, PT, P0 ;  /* 0x00000005ff007c0c */ /* 0x000fda000bf05300 */
[----:B------:R-:W3:Y:S01]  /*88b0*/  @P0 LDC R49, c[0x0][0x720] ;  /* 0x0001c800ff310b82 */ /* 0x000ee20000000800 */
[----:B------:R-:W-:Y:S02]  /*88c0*/  ISETP.GT.U32.AND P0, PT, R16, 0x3e, PT ;  /* 0x0000003e1000780c */ /* 0x000fe40003f04070 */
[----:B-1----:R-:W-:Y:S02]  /*88d0*/  SHF.L.U32 R0, R4, 0x4, RZ ;  /* 0x0000000404007819 */ /* 0x002fe400000006ff */
[----:B--2---:R-:W-:Y:S02]  /*88e0*/  SHF.R.U32.HI R2, RZ, 0x1, R4 ;  /* 0x00000001ff027819 */ /* 0x004fe40000011604 */
[C---:B----4-:R-:W-:Y:S02]  /*88f0*/  LOP3.LUT R3, R0.reuse, 0x40, RZ, 0xc0, !PT ;  /* 0x0000004000037812 */ /* 0x050fe400078ec0ff */
[----:B------:R-:W-:Y:S02]  /*8900*/  LOP3.LUT R0, R0, 0x80, RZ, 0xc0, !PT ;  /* 0x0000008000007812 */ /* 0x000fe400078ec0ff */
[----:B------:R-:W-:-:S02]  /*8910*/  LOP3.LUT R3, R3, 0x8, R2, 0xf8, !PT ;  /* 0x0000000803037812 */ /* 0x000fc400078ef802 */
[----:B------:R-:W-:Y:S02]  /*8920*/  SHF.L.U32 R2, R4, 0x1, RZ ;  /* 0x0000000104027819 */ /* 0x000fe400000006ff */
[----:B------:R-:W-:Y:S01]  /*8930*/  LEA R0, R17, R0, 0x4 ;  /* 0x0000000011007211 */ /* 0x000fe200078e20ff */
[-C--:B---3--:R-:W-:Y:S01]  /*8940*/  FMUL R6, R108, R49.reuse ;  /* 0x000000316c067220 */ /* 0x088fe20000400000 */
[----:B------:R-:W-:Y:S01]  /*8950*/  LOP3.LUT R3, R3, 0x8, R2, 0x78, !PT ;  /* 0x0000000803037812 */ /* 0x000fe200078e7802 */
[-C--:B------:R-:W-:Y:S01]  /*8960*/  FMUL R7, R26, R49.reuse ;  /* 0x000000311a077220 */ /* 0x080fe20000400000 */
[-C--:B------:R-:W-:Y:S01]  /*8970*/  FMUL R4, R104, R49.reuse ;  /* 0x0000003168047220 */ /* 0x080fe20000400000 */
[-C--:B------:R-:W-:Y:S01]  /*8980*/  FMUL R5, R106, R49.reuse ;  /* 0x000000316a057220 */ /* 0x080fe20000400000 */
[-C--:B------:R-:W-:Y:S01]  /*8990*/  FMUL R2, R110, R49.reuse ;  /* 0x000000316e027220 */ /* 0x080fe20000400000 */
[----:B------:R-:W-:Y:S02]  /*89a0*/  IMAD.IADD R8, R0, 0x1, R3 ;  /* 0x0000000100087824 */ /* 0x000fe400078e0203 */
        /* <DEDUP_REMOVED lines=50> */
[----:B------:R-:W-:Y:S01]  /*8cd0*/  F2FP.F16.F32.PACK_AB R6, R7, R6 ;  /* 0x000000060706723e */ /* 0x000fe200000000ff */
[----:B------:R-:W-:Y:S01]  /*8ce0*/  FMUL R49, R62, R49 ;  /* 0x000000313e317220 */ /* 0x000fe20000400000 */
[----:B------:R-:W-:-:S02]  /*8cf0*/  F2FP.F16.F32.PACK_AB R4, R3, R4 ;  /* 0x000000040304723e */ /* 0x000fc400000000ff */
[----:B------:R-:W-:Y:S02]  /*8d00*/  F2FP.F16.F32.PACK_AB R5, R0, R5 ;  /* 0x000000050005723e */ /* 0x000fe400000000ff */
[----:B------:R-:W-:Y:S01]  /*8d10*/  F2FP.F16.F32.PACK_AB R7, R9, R2 ;  /* 0x000000020907723e */ /* 0x000fe200000000ff */
[----:B------:R-:W-:Y:S06]  /*8d20*/  @P0 BRA `(.L_x_64) ;  /* 0x0000000000040947 */ /* 0x000fec0003800000 */
[----:B------:R-:W-:-:S04]  /*8d30*/  DEPBAR.LE SB0, 0x1 ;  /* 0x000080400000791a */ /* 0x000fc80000000000 */
.L_x_64:
[----:B------:R-:W-:Y:S05]  /*8d40*/  WARPSYNC.ALL ;  /* 0x0000000000007948 */ /* 0x000fea0003800000 */
[----:B------:R-:W-:Y:S01]  /*8d50*/  BAR.SYNC.DEFER_BLOCKING 0x1, 0x80 ;  /* 0x0042000000007b1d */ /* 0x000fe20000010000 */
[C---:B------:R-:W-:Y:S02]  /*8d60*/  LEA R22, R8.reuse, R22, 0x1 ;  /* 0x0000001608167211 */ /* 0x040fe400078e08ff */
[----:B------:R-:W-:Y:S02]  /*8d70*/  LEA R8, R8, R19, 0x1 ;  /* 0x0000001308087211 */ /* 0x000fe400078e08ff */
[----:B------:R-:W-:Y:S01]  /*8d80*/  F2FP.F16.F32.PACK_AB R52, R10, R11 ;  /* 0x0000000b0a34723e */ /* 0x000fe200000000ff */
[----:B------:R-:W-:Y:S01]  /*8d90*/  BSSY B0, `(.L_x_65) ;  /* 0x0000018000007945 */ /* 0x000fe20003800000 */
[----:B------:R-:W-:-:S02]  /*8da0*/  F2FP.F16.F32.PACK_AB R53, R12, R13 ;  /* 0x0000000d0c35723e */ /* 0x000fc400000000ff */
[----:B------:R-:W-:Y:S02]  /*8db0*/  F2FP.F16.F32.PACK_AB R54, R14, R15 ;  /* 0x0000000f0e36723e */ /* 0x000fe400000000ff */
[----:B------:R-:W-:Y:S01]  /*8dc0*/  F2FP.F16.F32.PACK_AB R55, R16, R17 ;  /* 0x000000111037723e */ /* 0x000fe200000000ff */
[----:B------:R1:W-:Y:S01]  /*8dd0*/  STSM.16.M88.4 [R8+-0x1100], R4 ;  /* 0xffef000408007844 */ /* 0x0003e20000000200 */
[----:B------:R-:W-:Y:S01]  /*8de0*/  @!PT LDS RZ, [RZ] ;  /* 0x00000000fffff984 */ /* 0x000fe20000000800 */
[----:B------:R-:W-:Y:S01]  /*8df0*/  @!PT LDS RZ, [RZ] ;  /* 0x00000000fffff984 */ /* 0x000fe20000000800 */
[----:B------:R-:W-:Y:S01]  /*8e00*/  @!PT LDS RZ, [RZ] ;  /* 0x00000000fffff984 */ /* 0x000fe20000000800 */
[----:B------:R-:W-:Y:S01]  /*8e10*/  @!PT LDS RZ, [RZ] ;  /* 0x00000000fffff984 */ /* 0x000fe20000000800 */
[----:B------:R2:W-:Y:S06]  /*8e20*/  MEMBAR.ALL.CTA ;  /* 0x0000000000007992 */ /* 0x0005ec0000008000 */
[----:B--2---:R-:W2:Y:S02]  /*8e30*/  FENCE.VIEW.ASYNC.S ;  /* 0x00000000000073c6 */ /* 0x004ea40000000000 */
[----:B--2---:R-:W-:Y:S06]  /*8e40*/  BAR.SYNC.DEFER_BLOCKING 0x1, 0x80 ;  /* 0x0042000000007b1d */ /* 0x004fec0000010000 */
[----:B------:R-:W-:Y:S05]  /*8e50*/  @P0 BRA `(.L_x_66) ;  /* 0x00000000002c0947 */ /* 0x000fea0003800000 */
[----:B------:R-:W-:Y:S01]  /*8e60*/  S2UR UR44, SR_CTAID.Z ;  /* 0x00000000002c79c3 */ /* 0x000fe20000002700 */
[----:B------:R-:W-:Y:S01]  /*8e70*/  R2UR UR40, R19 ;  /* 0x00000000132872ca */ /* 0x000fe200000e0000 */
[----:B------:R-:W-:Y:S01]  /*8e80*/  ULDC.64 UR4, c[0x0][0x198] ;  /* 0x0000660000047ab9 */ /* 0x000fe20000000a00 */
[----:B------:R-:W-:Y:S01]  /*8e90*/  UMOV UR41, URZ ;  /* 0x0000003f00297c82 */ /* 0x000fe20008000000 */
[----:B------:R-:W-:-:S04]  /*8ea0*/  UIADD3 UR4, UP0, UR4, 0x670, URZ ;  /* 0x0000067004047890 */ /* 0x000fc8000ff1e03f */
[----:B------:R-:W2:Y:S01]  /*8eb0*/  S2UR UR43, SR_CTAID.Y ;  /* 0x00000000002b79c3 */ /* 0x000ea20000002600 */
[----:B------:R-:W-:-:S05]  /*8ec0*/  UIADD3.X UR5, URZ, UR5, URZ, UP0, !UPT ;  /* 0x000000053f057290 */ /* 0x000fca00087fe43f */
[----:B------:R-:W-:-:S09]  /*8ed0*/  UIADD3 UR40, UR40, -0x1100, URZ ;  /* 0xffffef0028287890 */ /* 0x000fd2000fffe03f */
[----:B--2---:R2:W-:Y:S01]  /*8ee0*/  UTMASTG.4D [UR40], [UR4] ;  /* 0x00000028040073b5 */ /* 0x0045e20008018000 */
[----:B------:R0:W-:Y:S01]  /*8ef0*/  UTMACMDFLUSH ;  /* 0x00000000000079b7 */ /* 0x0001e20000000000 */
[----:B--2---:R-:W-:-:S04]  /*8f00*/  DEPBAR.LE SB0, 0x1 ;  /* 0x000080400000791a */ /* 0x004fc80000000000 */
.L_x_66:
[----:B------:R-:W-:Y:S05]  /*8f10*/  BSYNC B0 ;  /* 0x0000000000007941 */ /* 0x000fea0003800000 */
.L_x_65:
[----:B------:R-:W-:Y:S01]  /*8f20*/  BAR.SYNC.DEFER_BLOCKING 0x1, 0x80 ;  /* 0x0042000000007b1d */ /* 0x000fe20000010000 */
[----:B-1----:R-:W-:Y:S02]  /*8f30*/  F2FP.F16.F32.PACK_AB R4, R18, R21 ;  /* 0x000000151204723e */ /* 0x002fe400000000ff */
[----:B------:R-:W-:Y:S02]  /*8f40*/  F2FP.F16.F32.PACK_AB R5, R20, R23 ;  /* 0x000000171405723e */ /* 0x000fe400000000ff */
[----:B------:R-:W-:Y:S01]  /*8f50*/  F2FP.F16.F32.PACK_AB R6, R24, R25 ;  /* 0x000000191806723e */ /* 0x000fe200000000ff */
[----:B------:R-:W-:Y:S01]  /*8f60*/  BSSY B0, `(.L_x_67) ;  /* 0x0000016000007945 */ /* 0x000fe20003800000 */
[----:B------:R-:W-:Y:S01]  /*8f70*/  F2FP.F16.F32.PACK_AB R7, R26, R27 ;  /* 0x0000001b1a07723e */ /* 0x000fe200000000ff */
[----:B------:R1:W-:Y:S01]  /*8f80*/  STSM.16.M88.4 [R22+0x800], R52 ;  /* 0x0008003416007844 */ /* 0x0003e20000000200 */
        /* <DEDUP_REMOVED lines=11> */
[----:B------:R-:W-:Y:S01]  /*9040*/  UMOV UR41, 0x10 ;  /* 0x0000001000297882 */ /* 0x000fe20000000000 */
[----:B------:R-:W-:-:S04]  /*9050*/  UIADD3 UR4, UP0, UR4, 0x670, URZ ;  /* 0x0000067004047890 */ /* 0x000fc8000ff1e03f */
[----:B------:R-:W2:Y:S01]  /*9060*/  S2UR UR43, SR_CTAID.Y ;  /* 0x00000000002b79c3 */ /* 0x000ea20000002600 */
[----:B------:R-:W-:-:S05]  /*9070*/  UIADD3.X UR5, URZ, UR5, URZ, UP0, !UPT ;  /* 0x000000053f057290 */ /* 0x000fca00087fe43f */
[----:B------:R-:W-:-:S09]  /*9080*/  UIADD3 UR40, UR40, -0x900, URZ ;  /* 0xfffff70028287890 */ /* 0x000fd2000fffe03f */
[----:B--2---:R2:W-:Y:S01]  /*9090*/  UTMASTG.4D [UR40], [UR4] ;  /* 0x00000028040073b5 */ /* 0x0045e20008018000 */
[----:B------:R0:W-:Y:S01]  /*90a0*/  UTMACMDFLUSH ;  /* 0x00000000000079b7 */ /* 0x0001e20000000000 */
[----:B--2---:R-:W-:-:S04]  /*90b0*/  DEPBAR.LE SB0, 0x1 ;  /* 0x000080400000791a */ /* 0x004fc80000000000 */
.L_x_68:
[----:B------:R-:W-:Y:S05]  /*90c0*/  BSYNC B0 ;  /* 0x0000000000007941 */ /* 0x000fea0003800000 */
.L_x_67:
[----:B------:R-:W-:Y:S01]  /*90d0*/  BAR.SYNC.DEFER_BLOCKING 0x1, 0x80 ;  /* 0x0042000000007b1d */ /* 0x000fe20000010000 */
[----:B------:R-:W-:Y:S02]  /*90e0*/  F2FP.F16.F32.PACK_AB R28, R28, R29 ;  /* 0x0000001d1c1c723e */ /* 0x000fe400000000ff */
[----:B------:R-:W-:Y:S02]  /*90f0*/  F2FP.F16.F32.PACK_AB R29, R30, R31 ;  /* 0x0000001f1e1d723e */ /* 0x000fe400000000ff */
[----:B------:R-:W-:Y:S01]  /*9100*/  F2FP.F16.F32.PACK_AB R30, R32, R33 ;  /* 0x00000021201e723e */ /* 0x000fe200000000ff */
[----:B------:R-:W-:Y:S01]  /*9110*/  BSSY B0, `(.L_x_69) ;  /* 0x0000017000007945 */ /* 0x000fe20003800000 */
[----:B------:R-:W-:Y:S01]  /*9120*/  F2FP.F16.F32.PACK_AB R31, R34, R35 ;  /* 0x00000023221f723e */ /* 0x000fe200000000ff */
[----:B------:R2:W-:Y:S01]  /*9130*/  STSM.16.M88.4 [R22], R4 ;  /* 0x0000000416007844 */ /* 0x0005e20000000200 */
[----:B------:R-:W-:Y:S01]  /*9140*/  @!PT LDS RZ, [RZ] ;  /* 0x00000000fffff984 */ /* 0x000fe20000000800 */
[----:B------:R-:W-:Y:S01]  /*9150*/  @!PT LDS RZ, [RZ] ;  /* 0x00000000fffff984 */ /* 0x000fe20000000800 */
[----:B------:R-:W-:Y:S01]  /*9160*/  @!PT LDS RZ, [RZ] ;  /* 0x00000000fffff984 */ /* 0x000fe20000000800 */
[----:B------:R-:W-:Y:S01]  /*9170*/  @!PT LDS RZ, [RZ] ;  /* 0x00000000fffff984 */ /* 0x000fe20000000800 */
[----:B------:R3:W-:Y:S06]  /*9180*/  MEMBAR.ALL.CTA ;  /* 0x0000000000007992 */ /* 0x0007ec0000008000 */
[----:B---3--:R-:W3:Y:S02]  /*9190*/  FENCE.VIEW.ASYNC.S ;  /* 0x00000000000073c6 */ /* 0x008ee40000000000 */
[----:B---3--:R-:W-:Y:S06]  /*91a0*/  BAR.SYNC.DEFER_BLOCKING 0x1, 0x80 ;  /* 0x0042000000007b1d */ /* 0x008fec0000010000 */
[----:B------:R-:W-:Y:S05]  /*91b0*/  @P0 BRA `(.L_x_70) ;  /* 0x0000000000300947 */ /* 0x000fea0003800000 */
[----:B------:R-:W-:Y:S01]  /*91c0*/  S2UR UR12, SR_CTAID.Z ;  /* 0x00000000000c79c3 */ /* 0x000fe20000002700 */
[----:B------:R-:W-:Y:S01]  /*91d0*/  R2UR UR8, R19 ;  /* 0x00000000130872ca */ /* 0x000fe200000e0000 */
[----:B------:R-:W-:Y:S01]  /*91e0*/  ULDC.64 UR4, c[0x0][0x198] ;  /* 0x0000660000047ab9 */ /* 0x000fe20000000a00 */
[----:B------:R-:W-:Y:S01]  /*91f0*/  UMOV UR9, 0x20 ;  /* 0x0000002000097882 */ /* 0x000fe20000000000 */
[----:B------:R-:W-:Y:S01]  /*9200*/  UIADD3 UR4, UP0, UR4, 0x670, URZ ;  /* 0x0000067004047890 */ /* 0x000fe2000ff1e03f */
[----:B------:R-:W-:-:S03]  /*9210*/  UMOV UR10, UR42 ;  /* 0x0000002a000a7c82 */ /* 0x000fc60008000000 */
[----:B------:R-:W3:Y:S01]  /*9220*/  S2UR UR11, SR_CTAID.Y ;  /* 0x00000000000b79c3 */ /* 0x000ee20000002600 */
[----:B------:R-:W-:-:S05]  /*9230*/  UIADD3.X UR5, URZ, UR5, URZ, UP0, !UPT ;  /* 0x000000053f057290 */ /* 0x000fca00087fe43f */
[----:B------:R-:W-:-:S09]  /*9240*/  UIADD3 UR8, UR8, -0x1100, URZ ;  /* 0xffffef0008087890 */ /* 0x000fd2000fffe03f */
[----:B---3--:R3:W-:Y:S01]  /*9250*/  UTMASTG.4D [UR8], [UR4] ;  /* 0x00000008040073b5 */ /* 0x0087e20008018000 */
[----:B------:R0:W-:Y:S01]  /*9260*/  UTMACMDFLUSH ;  /* 0x00000000000079b7 */ /* 0x0001e20000000000 */
[----:B---3--:R-:W-:-:S04]  /*9270*/  DEPBAR.LE SB0, 0x1 ;  /* 0x000080400000791a */ /* 0x008fc80000000000 */
.L_x_70:
[----:B------:R-:W-:Y:S05]  /*9280*/  BSYNC B0 ;  /* 0x0000000000007941 */ /* 0x000fea0003800000 */
.L_x_69:
[----:B------:R-:W-:Y:S01]  /*9290*/  BAR.SYNC.DEFER_BLOCKING 0x1, 0x80 ;  /* 0x0042000000007b1d */ /* 0x000fe20000010000 */
[----:B------:R-:W-:Y:S02]  /*92a0*/  F2FP.F16.F32.PACK_AB R36, R36, R37 ;  /* 0x000000252424723e */ /* 0x000fe400000000ff */
        /* <DEDUP_REMOVED lines=10> */
[----:B----4-:R-:W4:Y:S02]  /*9350*/  FENCE.VIEW.ASYNC.S ;  /* 0x00000000000073c6 */ /* 0x010f240000000000 */
[----:B----4-:R-:W-:Y:S06]  /*9360*/  BAR.SYNC.DEFER_BLOCKING 0x1, 0x80 ;  /* 0x0042000000007b1d */ /* 0x010fec0000010000 */
[----:B------:R-:W-:Y:S05]  /*9370*/  @P0 BRA `(.L_x_72) ;  /* 0x0000000000300947 */ /* 0x000fea0003800000 */
[----:B------:R-:W-:Y:S01]  /*9380*/  S2UR UR12, SR_CTAID.Z ;  /* 0x00000000000c79c3 */ /* 0x000fe20000002700 */
[----:B------:R-:W-:Y:S01]  /*9390*/  R2UR UR8, R19 ;  /* 0x00000000130872ca */ /* 0x000fe200000e0000 */
[----:B------:R-:W-:Y:S01]  /*93a0*/  ULDC.64 UR4, c[0x0][0x198] ;  /* 0x0000660000047ab9 */ /* 0x000fe20000000a00 */
[----:B------:R-:W-:Y:S01]  /*93b0*/  UMOV UR9, 0x30 ;  /* 0x0000003000097882 */ /* 0x000fe20000000000 */
[----:B------:R-:W-:Y:S01]  /*93c0*/  UIADD3 UR4, UP0, UR4, 0x670, URZ ;  /* 0x0000067004047890 */ /* 0x000fe2000ff1e03f */
[----:B------:R-:W-:-:S03]  /*93d0*/  UMOV UR10, UR42 ;  /* 0x0000002a000a7c82 */ /* 0x000fc60008000000 */
[----:B------:R-:W4:Y:S01]  /*93e0*/  S2UR UR11, SR_CTAID.Y ;  /* 0x00000000000b79c3 */ /* 0x000f220000002600 */
[----:B------:R-:W-:-:S05]  /*93f0*/  UIADD3.X UR5, URZ, UR5, URZ, UP0, !UPT ;  /* 0x000000053f057290 */ /* 0x000fca00087fe43f */
[----:B------:R-:W-:-:S09]  /*9400*/  UIADD3 UR8, UR8, -0x900, URZ ;  /* 0xfffff70008087890 */ /* 0x000fd2000fffe03f */
[----:B----4-:R4:W-:Y:S01]  /*9410*/  UTMASTG.4D [UR8], [UR4] ;  /* 0x00000008040073b5 */ /* 0x0109e20008018000 */
[----:B------:R0:W-:Y:S01]  /*9420*/  UTMACMDFLUSH ;  /* 0x00000000000079b7 */ /* 0x0001e20000000000 */
[----:B----4-:R-:W-:-:S04]  /*9430*/  DEPBAR.LE SB0, 0x1 ;  /* 0x000080400000791a */ /* 0x010fc80000000000 */
.L_x_72:
[----:B------:R-:W-:Y:S05]  /*9440*/  BSYNC B0 ;  /* 0x0000000000007941 */ /* 0x000fea0003800000 */
.L_x_71:
        /* <DEDUP_REMOVED lines=12> */
[----:B-----5:R-:W5:Y:S02]  /*9510*/  FENCE.VIEW.ASYNC.S ;  /* 0x00000000000073c6 */ /* 0x020f640000000000 */
[----:B-----5:R-:W-:Y:S06]  /*9520*/  BAR.SYNC.DEFER_BLOCKING 0x1, 0x80 ;  /* 0x0042000000007b1d */ /* 0x020fec0000010000 */
[----:B------:R-:W-:Y:S05]  /*9530*/  @P0 BRA `(.L_x_74) ;  /* 0x0000000000300947 */ /* 0x000fea0003800000 */
[----:B------:R-:W-:Y:S01]  /*9540*/  S2UR UR12, SR_CTAID.Z ;  /* 0x00000000000c79c3 */ /* 0x000fe20000002700 */
[----:B------:R-:W-:Y:S01]  /*9550*/  R2UR UR8, R19 ;  /* 0x00000000130872ca */ /* 0x000fe200000e0000 */
[----:B------:R-:W-:Y:S01]  /*9560*/  ULDC.64 UR4, c[0x0][0x198] ;  /* 0x0000660000047ab9 */ /* 0x000fe20000000a00 */
[----:B------:R-:W-:Y:S01]  /*9570*/  UMOV UR9, 0x40 ;  /* 0x0000004000097882 */ /* 0x000fe20000000000 */
[----:B------:R-:W-:Y:S01]  /*9580*/  UIADD3 UR4, UP0, UR4, 0x670, URZ ;  /* 0x0000067004047890 */ /* 0x000fe2000ff1e03f */
[----:B------:R-:W-:-:S03]  /*9590*/  UMOV UR10, UR42 ;  /* 0x0000002a000a7c82 */ /* 0x000fc60008000000 */
[----:B------:R-:W5:Y:S01]  /*95a0*/  S2UR UR11, SR_CTAID.Y ;  /* 0x00000000000b79c3 */ /* 0x000f620000002600 */
[----:B------:R-:W-:-:S05]  /*95b0*/  UIADD3.X UR5, URZ, UR5, URZ, UP0, !UPT ;  /* 0x000000053f057290 */ /* 0x000fca00087fe43f */
[----:B------:R-:W-:-:S09]  /*95c0*/  UIADD3 UR8, UR8, -0x1100, URZ ;  /* 0xffffef0008087890 */ /* 0x000fd2000fffe03f */
[----:B-----5:R1:W-:Y:S01]  /*95d0*/  UTMASTG.4D [UR8], [UR4] ;  /* 0x00000008040073b5 */ /* 0x0203e20008018000 */
[----:B------:R0:W-:Y:S01]  /*95e0*/  UTMACMDFLUSH ;  /* 0x00000000000079b7 */ /* 0x0001e20000000000 */
[----:B-1----:R-:W-:-:S04]  /*95f0*/  DEPBAR.LE SB0, 0x1 ;  /* 0x000080400000791a */ /* 0x002fc80000000000 */
.L_x_74:
[----:B------:R-:W-:Y:S05]  /*9600*/  BSYNC B0 ;  /* 0x0000000000007941 */ /* 0x000fea0003800000 */
.L_x_73:
        /* <DEDUP_REMOVED lines=27> */
.L_x_76:
[----:B------:R-:W-:Y:S05]  /*97c0*/  BSYNC B0 ;  /* 0x0000000000007941 */ /* 0x000fea0003800000 */
.L_x_75:
[----:B------:R-:W-:Y:S06]  /*97d0*/  BAR.SYNC.DEFER_BLOCKING 0x1, 0x80 ;  /* 0x0042000000007b1d */ /* 0x000fec0000010000 */
[----:B------:R-:W-:Y:S01]  /*97e0*/  BSSY B0, `(.L_x_77) ;  /* 0x0000015000007945 */ /* 0x000fe20003800000 */
        /* <DEDUP_REMOVED lines=18> */
[----:B-----5:R1:W-:Y:S02]  /*9910*/  UTMASTG.4D [UR8], [UR4] ;  /* 0x00000008040073b5 */ /* 0x0203e40008018000 */
[----:B-1----:R0:W-:Y:S02]  /*9920*/  UTMACMDFLUSH ;  /* 0x00000000000079b7 */ /* 0x0021e40000000000 */
.L_x_78:
[----:B------:R-:W-:Y:S05]  /*9930*/  BSYNC B0 ;  /* 0x0000000000007941 */ /* 0x000fea0003800000 */
.L_x_77:
[----:B------:R-:W-:Y:S01]  /*9940*/  UIADD3 UR37, UR37, -0x1, URZ ;  /* 0xffffffff25257890 */ /* 0x000fe2000fffe03f */
[----:B------:R-:W-:-:S04]  /*9950*/  DEPBAR.LE SB0, 0x0 ;  /* 0x000080000000791a */ /* 0x000fc80000000000 */
[----:B------:R-:W-:-:S04]  /*9960*/  USHF.L.U32 UR4, UR37, 0x3, URZ ;  /* 0x0000000325047899 */ /* 0x000fc8000800063f */
[----:B------:R-:W-:-:S04]  /*9970*/  ULOP3.LUT UR4, UR4, 0x8, URZ, 0xe2, !UPT ;  /* 0x0000000804047892 */ /* 0x000fc8000f8ee23f */
[----:B------:R-:W-:-:S06]  /*9980*/  ULOP3.LUT UR4, UR4, 0x18, URZ, 0x3c, !UPT ;  /* 0x0000001804047892 */ /* 0x000fcc000f8e3c3f */
[----:B------:R-:W-:-:S04]  /*9990*/  MOV R0, UR4 ;  /* 0x0000000400007c02 */ /* 0x000fc80008000f00 */
[----:B------:R-:W-:Y:S01]  /*99a0*/  SYNCS.ARRIVE.TRANS64.A1T0 RZ, [R0+UR36+0x18890], RZ ;  /* 0x018890ff00ff79a7 */ /* 0x000fe20008100024 */
[----:B------:R-:W-:Y:S05]  /*99b0*/  EXIT ;  /* 0x000000000000794d */ /* 0x000fea0003800000 */
.L_x_6:
[----:B------:R-:W-:-:S08]  /*99c0*/  UISETP.NE.AND UP0, UPT, UR5, 0x1, UPT ;  /* 0x000000010500788c */ /* 0x000fd0000bf05270 */
[----:B------:R-:W1:-:S00]  /*99d0*/  USETMAXREG.DEALLOC.CTAPOOL 0x18 ;  /* 0x00000018000079c8 */ /* 0x000e4000080e0500 */
[----:B------:R-:W-:-:S13]  /*99e0*/  PLOP3.LUT P0, PT, PT, PT, UP0, 0x80, 0x0 ;  /* 0x000000000000781c */ /* 0x000fda0003f0f008 */
[----:B------:R-:W-:Y:S05]  /*99f0*/  @P0 EXIT ;  /* 0x000000000000094d */ /* 0x000fea0003800000 */
[----:B------:R-:W2:Y:S01]  /*9a00*/  S2UR UR11, SR_CTAID.X ;  /* 0x00000000000b79c3 */ /* 0x000ea20000002500 */
[----:B------:R-:W-:Y:S01]  /*9a10*/  ELECT P3, URZ, PT ;  /* 0x00000000003f782f */ /* 0x000fe20003860000 */
[----:B------:R-:W-:Y:S01]  /*9a20*/  BSSY B0, `(.L_x_79) ;  /* 0x000004d000007945 */ /* 0x000fe20003800000 */
[----:B-1----:R-:W-:Y:S01]  /*9a30*/  IMAD.MOV.U32 R2, RZ, RZ, RZ ;  /* 0x000000ffff027224 */ /* 0x002fe200078e00ff */
[----:B------:R-:W-:Y:S02]  /*9a40*/  MOV R8, RZ ;  /* 0x000000ff00087202 */ /* 0x000fe40000000f00 */
[----:B------:R-:W-:Y:S02]  /*9a50*/  MOV R4, RZ ;  /* 0x000000ff00047202 */ /* 0x000fe40000000f00 */
[----:B------:R-:W1:Y:S08]  /*9a60*/  S2UR UR60, SR_CTAID.Y ;  /* 0x00000000003c79c3 */ /* 0x000e700000002600 */
[----:B------:R-:W3:Y:S01]  /*9a70*/  S2UR UR61, SR_CTAID.Z ;  /* 0x00000000003d79c3 */ /* 0x000ee20000002700 */
[----:B--2---:R-:W-:Y:S01]  /*9a80*/  USHF.L.U32 UR11, UR11, 0x7, URZ ;  /* 0x000000070b0b7899 */ /* 0x004fe2000800063f */
[----:B------:R-:W-:Y:S11]  /*9a90*/  @!P3 BRA `(.L_x_80) ;  /* 0x000000040014b947 */ /* 0x000ff60003800000 */
[----:B------:R-:W2:Y:S01]  /*9aa0*/  S2R R4, SR_CgaCtaId ;  /* 0x0000000000047919 */ /* 0x000ea20000008800 */
[----:B------:R-:W-:Y:S02]  /*9ab0*/  MOV R3, 0x400 ;  /* 0x0000040000037802 */ /* 0x000fe40000000f00 */
[----:B------:R-:W-:Y:S02]  /*9ac0*/  MOV R5, 0x1 ;  /* 0x0000000100057802 */ /* 0x000fe40000000f00 */
[----:B--2---:R-:W-:Y:S02]  /*9ad0*/  LEA R4, R4, R3, 0x18 ;  /* 0x0000000304047211 */ /* 0x004fe400078ec0ff */
[----:B------:R-:W-:-:S04]  /*9ae0*/  SHF.L.U32 R3, R5, 0x1f, RZ ;  /* 0x0000001f05037819 */ /* 0x000fc800000006ff */
[----:B------:R-:W2:Y:S02]  /*9af0*/  SYNCS.PHASECHK.TRANS64.TRYWAIT P0, [R4+URZ+0x18860], R3 ;  /* 0x01886003040075a7 */ /* 0x000ea4000800017f */
[----:B--2---:R-:W-:Y:S05]  /*9b00*/  @!P0 BRA `(.L_x_81) ;  /* 0x0000002000188947 */ /* 0x004fea0003800000 */
.L_x_118:
[----:B------:R-:W-:Y:S01]  /*9b10*/  ULOP3.LUT UR5, UR4, 0x2, URZ, 0xfc, !UPT ;  /* 0x0000000204057892 */ /* 0x000fe2000f8efc3f */
[----:B--2---:R-:W-:-:S03]  /*9b20*/  @P2 IMAD.MOV.U32 R3, RZ, RZ, 0x3800 ;  /* 0x00003800ff032424 */ /* 0x004fc600078e00ff */
[----:B------:R-:W-:Y:S01]  /*9b30*/  UPRMT UR5, UR5, 0x9910, URZ ;  /* 0x0000991005057896 */ /* 0x000fe2000800003f */
[----:B------:R2:W-:Y:S03]  /*9b40*/  @P2 SYNCS.ARRIVE.TRANS64 RZ, [R4+URZ+0x18850], R3 ;  /* 0x0188500304ff29a7 */ /* 0x0005e6000800003f */
[----:B------:R-:W-:-:S06]  /*9b50*/  UISETP.NE.AND UP0, UPT, UR5, 0x2, UPT ;  /* 0x000000020500788c */ /* 0x000fcc000bf05270 */
[----:B------:R-:W-:-:S13]  /*9b60*/  PLOP3.LUT P0, PT, PT, PT, UP0, 0x80, 0x0 ;  /* 0x000000000000781c */ /* 0x000fda0003f0f008 */
[----:B--2---:R-:W-:Y:S05]  /*9b70*/  @P0 BRA `(.L_x_82) ;  /* 0x0000000000040947 */ /* 0x004fea0003800000 */
[----:B-1-3--:R-:W-:Y:S01]  /*9b80*/  BPT.TRAP 0x1 ;  /* 0x000000040000795c */ /* 0x00afe20000300000 */
.L_x_82:
[----:B------:R-:W-:-:S04]  /*9b90*/  LOP3.LUT P0, RZ, R0, 0x1f, RZ, 0xc0, !PT ;  /* 0x0000001f00ff7812 */ /* 0x000fc8000780c0ff */
[----:B------:R-:W-:-:S13]  /*9ba0*/  PLOP3.LUT P0, PT, P0, P2, PT, 0x2a, 0x0 ;  /* 0x000000000000781c */ /* 0x000fda0000704572 */
[----:B------:R-:W-:Y:S05]  /*9bb0*/  @P0 BRA `(.L_x_83) ;  /* 0x0000000000040947 */ /* 0x000fea0003800000 */
[----:B-1-3--:R-:W-:Y:S01]  /*9bc0*/  BPT.TRAP 0x1 ;  /* 0x000000040000795c */ /* 0x00afe20000300000 */
.L_x_83:
[----:B------:R-:W-:Y:S01]  /*9bd0*/  R2UR UR8, R4 ;  /* 0x00000000040872ca */ /* 0x000fe200000e0000 */
[----:B------:R-:W-:Y:S01]  /*9be0*/  ULDC.64 UR6, c[0x0][0x198] ;  /* 0x0000660000067ab9 */ /* 0x000fe20000000a00 */
[----:B------:R-:W-:Y:S01]  /*9bf0*/  UMOV UR14, 0x0 ;  /* 0x00000000000e7882 */ /* 0x000fe20000000000 */
[----:B------:R-:W-:Y:S01]  /*9c00*/  UIADD3 UR6, UP0, UR6, 0xf0, URZ ;  /* 0x000000f006067890 */ /* 0x000fe2000ff1e03f */
[----:B------:R-:W-:Y:S01]  /*9c10*/  MOV R8, 0x40 ;  /* 0x0000004000087802 */ /* 0x000fe20000000f00 */
[----:B------:R-:W-:Y:S01]  /*9c20*/  UMOV UR15, 0x10000000 ;  /* 0x10000000000f7882 */ /* 0x000fe20000000000 */
[----:B------:R-:W-:Y:S01]  /*9c30*/  UMOV UR10, URZ ;  /* 0x0000003f000a7c82 */ /* 0x000fe20008000000 */
[----:B------:R-:W-:Y:S01]  /*9c40*/  UIADD3.X UR7, URZ, UR7, URZ, UP0, !UPT ;  /* 0x000000073f077290 */ /* 0x000fe200087fe43f */
[----:B------:R-:W-:Y:S01]  /*9c50*/  MOV R4, 0x1 ;  /* 0x0000000100047802 */ /* 0x000fe20000000f00 */
[----:B-1----:R-:W-:Y:S01]  /*9c60*/  UMOV UR12, UR60 ;  /* 0x0000003c000c7c82 */ /* 0x002fe20008000000 */
[----:B---3--:R-:W-:Y:S01]  /*9c70*/  UMOV UR13, UR61 ;  /* 0x0000003d000d7c82 */ /* 0x008fe20008000000 */
[----:B------:R-:W-:Y:S01]  /*9c80*/  UMOV UR42, 0x10 ;  /* 0x00000010002a7882 */ /* 0x000fe20000000000 */
[----:B------:R-:W-:Y:S01]  /*9c90*/  UMOV UR43, UR11 ;  /* 0x0000000b002b7c82 */ /* 0x000fe20008000000 */
[----:B------:R-:W-:-:S02]  /*9ca0*/  UIADD3 UR9, UR8, 0x18850, URZ ;  /* 0x0001885008097890 */ /* 0x000fc4000fffe03f */
[----:B------:R-:W-:Y:S02]  /*9cb0*/  UIADD3 UR40, UR8, 0x800, URZ ;  /* 0x0000080008287890 */ /* 0x000fe4000fffe03f */
[----:B------:R-:W-:Y:S02]  /*9cc0*/  UIADD3 UR32, UR8, 0x1000, URZ ;  /* 0x0000100008207890 */ /* 0x000fe4000fffe03f */
[----:B------:R-:W-:Y:S02]  /*9cd0*/  UIADD3 UR24, UR8, 0x1800, URZ ;  /* 0x0000180008187890 */ /* 0x000fe4000fffe03f */
[----:B------:R-:W-:Y:S02]  /*9ce0*/  UIADD3 UR16, UR8, 0x2000, URZ ;  /* 0x0000200008107890 */ /* 0x000fe4000fffe03f */
[----:B------:R1:W-:Y:S01]  /*9cf0*/  UTMALDG.4D [UR8], [UR6], desc[UR14] ;  /* 0x00000e08060075b4 */ /* 0x0003e20008019000 */
[----:B------:R-:W-:Y:S01]  /*9d00*/  UIADD3 UR56, UR8, 0x2800, URZ ;  /* 0x0000280008387890 */ /* 0x000fe2000fffe03f */
[----:B------:R-:W-:Y:S01]  /*9d10*/  UMOV UR44, UR60 ;  /* 0x0000003c002c7c82 */ /* 0x000fe20008000000 */
[----:B------:R-:W-:Y:S01]  /*9d20*/  UMOV UR45, UR61 ;  /* 0x0000003d002d7c82 */ /* 0x000fe20008000000 */
[----:B------:R-:W-:Y:S01]  /*9d30*/  UMOV UR41, UR9 ;  /* 0x0000000900297c82 */ /* 0x000fe20008000000 */
[----:B------:R-:W-:Y:S01]  /*9d40*/  UMOV UR34, 0x20 ;  /* 0x0000002000227882 */ /* 0x000fe20000000000 */
[----:B------:R-:W-:Y:S01]  /*9d50*/  UMOV UR35, UR11 ;  /* 0x0000000b00237c82 */ /* 0x000fe20008000000 */
[----:B------:R-:W-:Y:S01]  /*9d60*/  UMOV UR36, UR60 ;  /* 0x0000003c00247c82 */ /* 0x000fe20008000000 */
[----:B------:R-:W-:Y:S01]  /*9d70*/  UMOV UR37, UR61 ;  /* 0x0000003d00257c82 */ /* 0x000fe20008000000 */
[----:B------:R-:W-:Y:S01]  /*9d80*/  UMOV UR33, UR9 ;  /* 0x0000000900217c82 */ /* 0x000fe20008000000 */
[----:B------:R-:W-:Y:S01]  /*9d90*/  UMOV UR26, 0x30 ;  /* 0x00000030001a7882 */ /* 0x000fe20000000000 */
[----:B------:R-:W-:Y:S01]  /*9da0*/  UMOV UR27, UR11 ;  /* 0x0000000b001b7c82 */ /* 0x000fe20008000000 */
[----:B------:R-:W-:Y:S01]  /*9db0*/  UMOV UR28, UR60 ;  /* 0x0000003c001c7c82 */ /* 0x000fe20008000000 */
[----:B------:R-:W-:Y:S01]  /*9dc0*/  UMOV UR29, UR61 ;  /* 0x0000003d001d7c82 */ /* 0x000fe20008000000 */
[----:B------:R2:W-:Y:S01]  /*9dd0*/  UTMALDG.4D [UR40], [UR6], desc[UR14] ;  /* 0x00000e28060075b4 */ /* 0x0005e20008019000 */
[----:B------:R-:W-:Y:S01]  /*9de0*/  UMOV UR25, UR9 ;  /* 0x0000000900197c82 */ /* 0x000fe20008000000 */
[----:B------:R-:W-:Y:S01]  /*9df0*/  UMOV UR18, 0x40 ;  /* 0x0000004000127882 */ /* 0x000fe20000000000 */
[----:B------:R-:W-:Y:S01]  /*9e00*/  UMOV UR19, UR11 ;  /* 0x0000000b00137c82 */ /* 0x000fe20008000000 */
[----:B------:R-:W-:Y:S01]  /*9e10*/  UMOV UR20, UR60 ;  /* 0x0000003c00147c82 */ /* 0x000fe20008000000 */
[----:B------:R-:W-:Y:S01]  /*9e20*/  UMOV UR21, UR61 ;  /* 0x0000003d00157c82 */ /* 0x000fe20008000000 */
[----:B------:R-:W-:Y:S01]  /*9e30*/  UMOV UR17, UR9 ;  /* 0x0000000900117c82 */ /* 0x000fe20008000000 */
[----:B------:R-:W-:Y:S01]  /*9e40*/  UMOV UR58, 0x50 ;  /* 0x00000050003a7882 */ /* 0x000fe20000000000 */
[----:B------:R2:W-:Y:S01]  /*9e50*/  UTMALDG.4D [UR32], [UR6], desc[UR14] ;  /* 0x00000e20060075b4 */ /* 0x0005e20008019000 */
[----:B------:R-:W-:Y:S01]  /*9e60*/  UMOV UR59, UR11 ;  /* 0x0000000b003b7c82 */ /* 0x000fe20008000000 */
[----:B------:R-:W-:Y:S01]  /*9e70*/  UMOV UR57, UR9 ;  /* 0x0000000900397c82 */ /* 0x000fe20008000000 */
[----:B-1----:R-:W-:Y:S01]  /*9e80*/  UIADD3 UR8, UR8, 0x3000, URZ ;  /* 0x0000300008087890 */ /* 0x002fe2000fffe03f */
[----:B------:R-:W-:Y:S01]  /*9e90*/  UMOV UR10, 0x60 ;  /* 0x00000060000a7882 */ /* 0x000fe20000000000 */
[----:B------:R2:W-:Y:S01]  /*9ea0*/  UTMALDG.4D [UR24], [UR6], desc[UR14] ;  /* 0x00000e18060075b4 */ /* 0x0005e20008019000 */
[----:B------:R2:W-:Y:S01]  /*9eb0*/  UTMALDG.4D [UR16], [UR6], desc[UR14] ;  /* 0x00000e10060075b4 */ /* 0x0005e20008019000 */
[----:B------:R2:W-:Y:S05]  /*9ec0*/  UTMALDG.4D [UR56], [UR6], desc[UR14] ;  /* 0x00000e38060075b4 */ /* 0x0005ea0008019000 */
[----:B------:R2:W-:Y:S02]  /*9ed0*/  UTMALDG.4D [UR8], [UR6], desc[UR14] ;  /* 0x00000e08060075b4 */ /* 0x0005e40008019000 */
[----:B--2---:R-:W-:Y:S01]  /*9ee0*/  NOP ;  /* 0x0000000000007918 */ /* 0x004fe20000000000 */
.L_x_80:
[----:B-1-3--:R-:W-:Y:S05]  /*9ef0*/  BSYNC B0 ;  /* 0x0000000000007941 */ /* 0x00afea0003800000 */
.L_x_79:
[----:B------:R-:W1:Y:S01]  /*9f00*/  LDC R3, c[0x0][0x28c] ;  /* 0x0000a300ff037b82 */ /* 0x000e620000000800 */
[----:B------:R-:W-:Y:S01]  /*9f10*/  BSSY B0, `(.L_x_84) ;  /* 0x0000049000007945 */ /* 0x000fe20003800000 */
[----:B-1----:R-:W-:-:S13]  /*9f20*/  ISETP.GT.AND P4, PT, R3, RZ, P3 ;  /* 0x000000ff0300720c */ /* 0x002fda0001f84270 */
[----:B------:R-:W-:Y:S05]  /*9f30*/  @!P4 BRA `(.L_x_85) ;  /* 0x000000040018c947 */ /* 0x000fea0003800000 */
[----:B------:R-:W1:Y:S01]  /*9f40*/  S2R R5, SR_CgaCtaId ;  /* 0x0000000000057919 */ /* 0x000e620000008800 */
[----:B------:R-:W-:-:S04]  /*9f50*/  MOV R2, 0x400 ;  /* 0x0000040000027802 */ /* 0x000fc80000000f00 */
[----:B-1----:R-:W-:Y:S02]  /*9f60*/  LEA R2, R5, R2, 0x18 ;  /* 0x0000000205027211 */ /* 0x002fe400078ec0ff */
[----:B------:R-:W-:-:S04]  /*9f70*/  MOV R5, 0x1 ;  /* 0x0000000100057802 */ /* 0x000fc80000000f00 */
[----:B------:R-:W-:-:S04]  /*9f80*/  SHF.L.U32 R5, R5, 0x1f, RZ ;  /* 0x0000001f05057819 */ /* 0x000fc800000006ff */
[----:B------:R-:W1:Y:S02]  /*9f90*/  SYNCS.PHASECHK.TRANS64.TRYWAIT P0, [R2+URZ+0x18828], R5 ;  /* 0x01882805020075a7 */ /* 0x000e64000800017f */
[----:B-1----:R-:W-:Y:S05]  /*9fa0*/  @!P0 BRA `(.L_x_86) ;  /* 0x0000001c00048947 */ /* 0x002fea0003800000 */
.L_x_119:
[----:B------:R-:W-:Y:S01]  /*9fb0*/  ULOP3.LUT UR5, UR4, 0x2, URZ, 0xfc, !UPT ;  /* 0x0000000204057892 */ /* 0x000fe2000f8efc3f */
[----:B-1----:R-:W-:-:S03]  /*9fc0*/  @P2 IMAD.MOV.U32 R5, RZ, RZ, 0x3800 ;  /* 0x00003800ff052424 */ /* 0x002fc600078e00ff */
[----:B------:R-:W-:Y:S01]  /*9fd0*/  UPRMT UR5, UR5, 0x9910, URZ ;  /* 0x0000991005057896 */ /* 0x000fe2000800003f */
[----:B------:R1:W-:Y:S03]  /*9fe0*/  @P2 SYNCS.ARRIVE.TRANS64 RZ, [R2+URZ+0x18800], R5 ;  /* 0x0188000502ff29a7 */ /* 0x0003e6000800003f */
[----:B------:R-:W-:-:S06]  /*9ff0*/  UISETP.NE.AND UP0, UPT, UR5, 0x2, UPT ;  /* 0x000000020500788c */ /* 0x000fcc000bf05270 */
[----:B------:R-:W-:-:S13]  /*a000*/  PLOP3.LUT P0, PT, PT, PT, UP0, 0x80, 0x0 ;  /* 0x000000000000781c */ /* 0x000fda0003f0f008 */
[----:B-1----:R-:W-:Y:S05]  /*a010*/  @P0 BRA `(.L_x_87) ;  /* 0x0000000000040947 */ /* 0x002fea0003800000 */
[----:B------:R-:W-:Y:S01]  /*a020*/  BPT.TRAP 0x1 ;  /* 0x000000040000795c */ /* 0x000fe20000300000 */
.L_x_87:
[----:B------:R-:W-:-:S04]  /*a030*/  LOP3.LUT P0, RZ, R0, 0x1f, RZ, 0xc0, !PT ;  /* 0x0000001f00ff7812 */ /* 0x000fc8000780c0ff */
[----:B------:R-:W-:-:S13]  /*a040*/  PLOP3.LUT P0, PT, P0, P2, PT, 0x2a, 0x0 ;  /* 0x000000000000781c */ /* 0x000fda0000704572 */
[----:B------:R-:W-:Y:S05]  /*a050*/  @P0 BRA `(.L_x_88) ;  /* 0x0000000000040947 */ /* 0x000fea0003800000 */
[----:B------:R-:W-:Y:S01]  /*a060*/  BPT.TRAP 0x1 ;  /* 0x000000040000795c */ /* 0x000fe20000300000 */
.L_x_88:
        /* <DEDUP_REMOVED lines=8> */
[----:B------:R-:W-:Y:S01]  /*a0f0*/  UMOV UR59, URZ ;  /* 0x0000003f003b7c82 */ /* 0x000fe20008000000 */
[----:B------:R-:W-:Y:S01]  /*a100*/  UMOV UR50, 0x10 ;  /* 0x0000001000327882 */ /* 0x000fe20000000000 */
[----:B------:R-:W-:Y:S01]  /*a110*/  UMOV UR52, UR60 ;  /* 0x0000003c00347c82 */ /* 0x000fe20008000000 */
[----:B------:R-:W-:-:S02]  /*a120*/  UMOV UR53, UR61 ;  /* 0x0000003d00357c82 */ /* 0x000fc40008000000 */
[----:B------:R-:W-:Y:S02]  /*a130*/  UIADD3 UR56, UR5, 0x7000, URZ ;  /* 0x0000700005387890 */ /* 0x000fe4000fffe03f */
[----:B------:R-:W-:Y:S02]  /*a140*/  UIADD3 UR57, UR5, 0x18800, URZ ;  /* 0x0001880005397890 */ /* 0x000fe4000fffe03f */
[----:B------:R-:W-:Y:S02]  /*a150*/  UIADD3 UR48, UR5, 0x7800, URZ ;  /* 0x0000780005307890 */ /* 0x000fe4000fffe03f */
[----:B------:R-:W-:Y:S02]  /*a160*/  UIADD3 UR40, UR5, 0x8000, URZ ;  /* 0x0000800005287890 */ /* 0x000fe4000fffe03f */
[----:B------:R-:W-:Y:S02]  /*a170*/  UIADD3 UR32, UR5, 0x8800, URZ ;  /* 0x0000880005207890 */ /* 0x000fe4000fffe03f */
[----:B------:R-:W-:Y:S01]  /*a180*/  UIADD3 UR24, UR5, 0x9000, URZ ;  /* 0x0000900005187890 */ /* 0x000fe2000fffe03f */
[----:B------:R1:W-:Y:S01]  /*a190*/  UTMALDG.4D [UR56], [UR6], desc[UR8] ;  /* 0x00000838060075b4 */ /* 0x0003e20008019000 */
[----:B------:R-:W-:Y:S01]  /*a1a0*/  UIADD3 UR16, UR5, 0x9800, URZ ;  /* 0x0000980005107890 */ /* 0x000fe2000fffe03f */
        /* <DEDUP_REMOVED lines=10> */
[----:B------:R2:W-:Y:S01]  /*a250*/  UTMALDG.4D [UR48], [UR6], desc[UR8] ;  /* 0x00000830060075b4 */ /* 0x0005e20008019000 */
[----:B------:R-:W-:Y:S01]  /*a260*/  UMOV UR35, UR59 ;  /* 0x0000003b00237c82 */ /* 0x000fe20008000000 */
[----:B------:R-:W-:Y:S01]  /*a270*/  UMOV UR33, UR57 ;  /* 0x0000003900217c82 */ /* 0x000fe20008000000 */
[----:B------:R-:W-:Y:S01]  /*a280*/  UMOV UR26, 0x40 ;  /* 0x00000040001a7882 */ /* 0x000fe20000000000 */
[----:B------:R-:W-:Y:S01]  /*a290*/  UMOV UR28, UR60 ;  /* 0x0000003c001c7c82 */ /* 0x000fe20008000000 */
[----:B------:R-:W-:Y:S01]  /*a2a0*/  UMOV UR29, UR61 ;  /* 0x0000003d001d7c82 */ /* 0x000fe20008000000 */
[----:B------:R-:W-:Y:S01]  /*a2b0*/  UMOV UR27, UR59 ;  /* 0x0000003b001b7c82 */ /* 0x000fe20008000000 */
[----:B------:R-:W-:Y:S01]  /*a2c0*/  UMOV UR25, UR57 ;  /* 0x0000003900197c82 */ /* 0x000fe20008000000 */
[----:B------:R2:W-:Y:S01]  /*a2d0*/  UTMALDG.4D [UR40], [UR6], desc[UR8] ;  /* 0x00000828060075b4 */ /* 0x0005e20008019000 */
[----:B------:R-:W-:Y:S01]  /*a2e0*/  UMOV UR18, 0x50 ;  /* 0x0000005000127882 */ /* 0x000fe20000000000 */
[----:B------:R-:W-:Y:S01]  /*a2f0*/  UMOV UR20, UR60 ;  /* 0x0000003c00147c82 */ /* 0x000fe20008000000 */
[----:B------:R-:W-:Y:S01]  /*a300*/  UMOV UR21, UR61 ;  /* 0x0000003d00157c82 */ /* 0x000fe20008000000 */
[----:B------:R-:W-:Y:S01]  /*a310*/  UMOV UR19, UR59 ;  /* 0x0000003b00137c82 */ /* 0x000fe20008000000 */
[----:B-1----:R-:W-:Y:S01]  /*a320*/  UIADD3 UR56, UR5, 0xa000, URZ ;  /* 0x0000a00005387890 */ /* 0x002fe2000fffe03f */
[----:B------:R-:W-:Y:S01]  /*a330*/  UMOV UR17, UR57 ;  /* 0x0000003900117c82 */ /* 0x000fe20008000000 */
[----:B------:R2:W-:Y:S01]  /*a340*/  UTMALDG.4D [UR32], [UR6], desc[UR8] ;  /* 0x00000820060075b4 */ /* 0x0005e20008019000 */
[----:B------:R-:W-:Y:S01]  /*a350*/  UMOV UR58, 0x60 ;  /* 0x00000060003a7882 */ /* 0x000fe20000000000 */
[----:B------:R2:W-:Y:S01]  /*a360*/  UTMALDG.4D [UR24], [UR6], desc[UR8] ;  /* 0x00000818060075b4 */ /* 0x0005e20008019000 */
[----:B------:R2:W-:Y:S04]  /*a370*/  UTMALDG.4D [UR16], [UR6], desc[UR8] ;  /* 0x00000810060075b4 */ /* 0x0005e80008019000 */
[----:B------:R2:W-:Y:S02]  /*a380*/  UTMALDG.4D [UR56], [UR6], desc[UR8] ;  /* 0x00000838060075b4 */ /* 0x0005e40008019000 */
[----:B--2---:R-:W-:Y:S01]  /*a390*/  NOP ;  /* 0x0000000000007918 */ /* 0x004fe20000000000 */
.L_x_85:
[----:B------:R-:W-:Y:S05]  /*a3a0*/  BSYNC B0 ;  /* 0x0000000000007941 */ /* 0x000fea0003800000 */
.L_x_84:
[----:B------:R-:W-:Y:S04]  /*a3b0*/  BSSY B0, `(.L_x_89) ;  /* 0x000004b000007945 */ /* 0x000fe80003800000 */
[----:B------:R-:W-:Y:S05]  /*a3c0*/  @!P3 BRA `(.L_x_90) ;  /* 0x000000040024b947 */ /* 0x000fea0003800000 */
[----:B------:R-:W1:Y:S01]  /*a3d0*/  S2R R6, SR_CgaCtaId ;  /* 0x0000000000067919 */ /* 0x000e620000008800 */
[----:B------:R-:W-:-:S04]  /*a3e0*/  MOV R5, 0x400 ;  /* 0x0000040000057802 */ /* 0x000fc80000000f00 */
[----:B-1----:R-:W-:Y:S02]  /*a3f0*/  LEA R7, R6, R5, 0x18 ;  /* 0x0000000506077211 */ /* 0x002fe400078ec0ff */
[----:B------:R-:W-:Y:S02]  /*a400*/  MOV R6, 0x1 ;  /* 0x0000000100067802 */ /* 0x000fe40000000f00 */
[----:B------:R-:W-:Y:S02]  /*a410*/  LEA R5, R4, R7, 0x3 ;  /* 0x0000000704057211 */ /* 0x000fe400078e18ff */
[----:B------:R-:W-:-:S04]  /*a420*/  SHF.L.U32 R6, R6, 0x1f, RZ ;  /* 0x0000001f06067819 */ /* 0x000fc800000006ff */
[----:B------:R-:W1:Y:S02]  /*a430*/  SYNCS.PHASECHK.TRANS64.TRYWAIT P0, [R5+URZ+0x18860], R6 ;  /* 0x01886006050075a7 */ /* 0x000e64000800017f */
[----:B-1----:R-:W-:Y:S05]  /*a440*/  @!P0 BRA `(.L_x_91) ;  /* 0x0000001400f08947 */ /* 0x002fea0003800000 */
.L_x_120:
        /* <DEDUP_REMOVED lines=8> */
.L_x_92:
[----:B------:R-:W-:-:S04]  /*a4d0*/  LOP3.LUT P0, RZ, R0, 0x1f, RZ, 0xc0, !PT ;  /* 0x0000001f00ff7812 */ /* 0x000fc8000780c0ff */
[----:B------:R-:W-:-:S13]  /*a4e0*/  PLOP3.LUT P0, PT, P0, P2, PT, 0x2a, 0x0 ;  /* 0x000000000000781c */ /* 0x000fda0000704572 */
[----:B------:R-:W-:Y:S05]  /*a4f0*/  @P0 BRA `(.L_x_93) ;  /* 0x0000000000040947 */ /* 0x000fea0003800000 */
[----:B------:R-:W-:Y:S01]  /*a500*/  BPT.TRAP 0x1 ;  /* 0x000000040000795c */ /* 0x000fe20000300000 */
.L_x_93:
[----:B------:R-:W-:Y:S01]  /*a510*/  R2UR UR48, R4 ;  /* 0x00000000043072ca */ /* 0x000fe200000e0000 */
[----:B------:R-:W-:Y:S01]  /*a520*/  ULDC.64 UR8, c[0x0][0x198] ;  /* 0x0000660000087ab9 */ /* 0x000fe20000000a00 */
[----:B------:R-:W-:Y:S01]  /*a530*/  R2UR UR5, R7 ;  /* 0x00000000070572ca */ /* 0x000fe200000e0000 */
[----:B------:R-:W-:Y:S01]  /*a540*/  UIADD3 UR8, UP0, UR8, 0xf0, URZ ;  /* 0x000000f008087890 */ /* 0x000fe2000ff1e03f */
[----:B------:R-:W-:Y:S01]  /*a550*/  R2UR UR51, R8 ;  /* 0x00000000083372ca */ /* 0x000fe200000e0000 */
[----:B------:R-:W-:Y:S01]  /*a560*/  UMOV UR6, 0x0 ;  /* 0x0000000000067882 */ /* 0x000fe20000000000 */
[----:B------:R-:W-:Y:S01]  /*a570*/  R2UR UR49, R5 ;  /* 0x00000000053172ca */ /* 0x000fe200000e0000 */
[----:B------:R-:W-:Y:S01]  /*a580*/  UIADD3.X UR9, URZ, UR9, URZ, UP0, !UPT ;  /* 0x000000093f097290 */ /* 0x000fe200087fe43f */
[----:B------:R-:W-:Y:S01]  /*a590*/  UMOV UR7, 0x10000000 ;  /* 0x1000000000077882 */ /* 0x000fe20000000000 */
[----:B------:R-:W-:Y:S01]  /*a5a0*/  UMOV UR50, URZ ;  /* 0x0000003f00327c82 */ /* 0x000fe20008000000 */
[----:B------:R-:W-:Y:S01]  /*a5b0*/  UMOV UR52, UR60 ;  /* 0x0000003c00347c82 */ /* 0x000fe20008000000 */
[----:B------:R-:W-:Y:S01]  /*a5c0*/  UMOV UR53, UR61 ;  /* 0x0000003d00357c82 */ /* 0x000fe20008000000 */
[----:B------:R-:W-:Y:S01]  /*a5d0*/  UMOV UR42, 0x10 ;  /* 0x00000010002a7882 */ /* 0x000fe20000000000 */
[----:B------:R-:W-:-:S02]  /*a5e0*/  UMOV UR44, UR60 ;  /* 0x0000003c002c7c82 */ /* 0x000fc40008000000 */
[----:B------:R-:W-:Y:S02]  /*a5f0*/  UIMAD UR48, UR48, 0x3800, UR5 ;  /* 0x00003800303078a4 */ /* 0x000fe4000f8e0205 */
[----:B------:R-:W-:Y:S02]  /*a600*/  UIADD3 UR51, UR11, UR51, URZ ;  /* 0x000000330b337290 */ /* 0x000fe4000fffe03f */
[----:B------:R-:W-:Y:S02]  /*a610*/  UIADD3 UR49, UR49, 0x18850, URZ ;  /* 0x0001885031317890 */ /* 0x000fe4000fffe03f */
[----:B------:R-:W-:Y:S02]  /*a620*/  UIADD3 UR40, UR48, 0x800, URZ ;  /* 0x0000080030287890 */ /* 0x000fe4000fffe03f */
[----:B------:R-:W-:Y:S01]  /*a630*/  UIADD3 UR56, UR48, 0x1000, URZ ;  /* 0x0000100030387890 */ /* 0x000fe2000fffe03f */
[----:B------:R-:W-:Y:S02]  /*a640*/  UMOV UR45, UR61 ;  /* 0x0000003d002d7c82 */ /* 0x000fe40008000000 */
[----:B------:R-:W-:Y:S01]  /*a650*/  UMOV UR41, UR49 ;  /* 0x0000003100297c82 */ /* 0x000fe20008000000 */
[----:B------:R-:W-:Y:S01]  /*a660*/  UMOV UR43, UR51 ;  /* 0x00000033002b7c82 */ /* 0x000fe20008000000 */
[----:B------:R-:W-:Y:S01]  /*a670*/  UMOV UR58, 0x20 ;  /* 0x00000020003a7882 */ /* 0x000fe20000000000 */
[----:B------:R-:W-:Y:S01]  /*a680*/  UMOV UR57, UR49 ;  /* 0x0000003100397c82 */ /* 0x000fe20008000000 */
[----:B------:R-:W-:Y:S01]  /*a690*/  UMOV UR59, UR51 ;  /* 0x00000033003b7c82 */ /* 0x000fe20008000000 */
[----:B------:R-:W-:Y:S01]  /*a6a0*/  UTMALDG.4D [UR48], [UR8], desc[UR6] ;  /* 0x00000630080075b4 */ /* 0x000fe20008019000 */
[----:B------:R-:W-:-:S02]  /*a6b0*/  UIADD3 UR32, UR48, 0x1800, URZ ;  /* 0x0000180030207890 */ /* 0x000fc4000fffe03f */
[----:B------:R-:W-:Y:S02]  /*a6c0*/  UIADD3 UR24, UR48, 0x2000, URZ ;  /* 0x0000200030187890 */ /* 0x000fe4000fffe03f */
[----:B------:R-:W-:Y:S01]  /*a6d0*/  UIADD3 UR16, UR48, 0x2800, URZ ;  /* 0x0000280030107890 */ /* 0x000fe2000fffe03f */
[----:B------:R-:W-:Y:S01]  /*a6e0*/  UMOV UR34, 0x30 ;  /* 0x0000003000227882 */ /* 0x000fe20000000000 */
[----:B------:R-:W-:Y:S01]  /*a6f0*/  UTMALDG.4D [UR40], [UR8], desc[UR6] ;  /* 0x00000628080075b4 */ /* 0x000fe20008019000 */
        /* <DEDUP_REMOVED lines=16> */
[----:B------:R2:W-:Y:S01]  /*a800*/  UTMALDG.4D [UR24], [UR8], desc[UR6] ;  /* 0x00000618080075b4 */ /* 0x0005e20008019000 */
[----:B------:R2:W-:Y:S01]  /*a810*/  UTMALDG.4D [UR16], [UR8], desc[UR6] ;  /* 0x00000610080075b4 */ /* 0x0005e20008019000 */
[----:B-1----:R-:W-:Y:S01]  /*a820*/  UIADD3 UR56, UR48, 0x3000, URZ ;  /* 0x0000300030387890 */ /* 0x002fe2000fffe03f */
[----:B------:R-:W-:-:S08]  /*a830*/  UMOV UR58, 0x60 ;  /* 0x00000060003a7882 */ /* 0x000fd00000000000 */
[----:B------:R2:W-:Y:S02]  /*a840*/  UTMALDG.4D [UR56], [UR8], desc[UR6] ;  /* 0x00000638080075b4 */ /* 0x0005e40008019000 */
[----:B--2---:R-:W-:Y:S01]  /*a850*/  NOP ;  /* 0x0000000000007918 */ /* 0x004fe20000000000 */
.L_x_90:
[----:B------:R-:W-:Y:S05]  /*a860*/  BSYNC B0 ;  /* 0x0000000000007941 */ /* 0x000fea0003800000 */
.L_x_89:
[----:B------:R-:W-:Y:S01]  /*a870*/  BSSY B0, `(.L_x_94) ;  /* 0x000004d000007945 */ /* 0x000fe20003800000 */
[----:B------:R-:W-:-:S03]  /*a880*/  MOV R8, RZ ;  /* 0x000000ff00087202 */ /* 0x000fc60000000f00 */
[----:B------:R-:W-:Y:S05]  /*a890*/  @!P4 BRA `(.L_x_95) ;  /* 0x000000040028c947 */ /* 0x000fea0003800000 */
[----:B------:R-:W1:Y:S01]  /*a8a0*/  S2R R5, SR_CgaCtaId ;  /* 0x0000000000057919 */ /* 0x000e620000008800 */
[----:B------:R-:W-:Y:S02]  /*a8b0*/  MOV R4, 0x400 ;  /* 0x0000040000047802 */ /* 0x000fe40000000f00 */
[----:B------:R-:W-:-:S04]  /*a8c0*/  MOV R7, 0x1 ;  /* 0x0000000100077802 */ /* 0x000fc80000000f00 */
[----:B------:R-:W-:Y:S02]  /*a8d0*/  SHF.L.U32 R7, R7, 0x1f, RZ ;  /* 0x0000001f07077819 */ /* 0x000fe400000006ff */
[----:B-1----:R-:W-:-:S04]  /*a8e0*/  LEA R5, R5, R4, 0x18 ;  /* 0x0000000405057211 */ /* 0x002fc800078ec0ff */
[----:B------:R-:W-:-:S04]  /*a8f0*/  LEA R4, R2, R5, 0x3 ;  /* 0x0000000502047211 */ /* 0x000fc800078e18ff */
[----:B------:R-:W1:Y:S02]  /*a900*/  SYNCS.PHASECHK.TRANS64.TRYWAIT P0, [R4+URZ+0x18828], R7 ;  /* 0x01882807040075a7 */ /* 0x000e64000800017f */
[----:B-1----:R-:W-:Y:S05]  /*a910*/  @!P0 BRA `(.L_x_96) ;  /* 0x0000001000d08947 */ /* 0x002fea0003800000 */
.L_x_121:
        /* <DEDUP_REMOVED lines=8> */
.L_x_97:
[----:B------:R-:W-:-:S04]  /*a9a0*/  LOP3.LUT P0, RZ, R0, 0x1f, RZ, 0xc0, !PT ;  /* 0x0000001f00ff7812 */ /* 0x000fc8000780c0ff */
[----:B------:R-:W-:-:S13]  /*a9b0*/  PLOP3.LUT P0, PT, P0, P2, PT, 0x2a, 0x0 ;  /* 0x000000000000781c */ /* 0x000fda0000704572 */
[----:B------:R-:W-:Y:S05]  /*a9c0*/  @P0 BRA `(.L_x_98) ;  /* 0x0000000000040947 */ /* 0x000fea0003800000 */
[----:B------:R-:W-:Y:S01]  /*a9d0*/  BPT.TRAP 0x1 ;  /* 0x000000040000795c */ /* 0x000fe20000300000 */
.L_x_98:
[----:B------:R-:W-:Y:S01]  /*a9e0*/  IMAD R5, R2, 0x3800, R5 ;  /* 0x0000380002057824 */ /* 0x000fe200078e0205 */
[----:B------:R-:W-:Y:S01]  /*a9f0*/  R2UR UR49, R4 ;  /* 0x00000000043172ca */ /* 0x000fe200000e0000 */
[----:B------:R-:W-:Y:S01]  /*aa00*/  ULDC.64 UR6, c[0x0][0x198] ;  /* 0x0000660000067ab9 */ /* 0x000fe20000000a00 */
[----:B------:R-:W-:Y:S01]  /*aa10*/  UMOV UR51, URZ ;  /* 0x0000003f00337c82 */ /* 0x000fe20008000000 */
[----:B------:R-:W-:Y:S01]  /*aa20*/  UIADD3 UR6, UP0, UR6, 0x2f0, URZ ;  /* 0x000002f006067890 */ /* 0x000fe2000ff1e03f */
[----:B------:R-:W-:Y:S01]  /*aa30*/  R2UR UR5, R5 ;  /* 0x00000000050572ca */ /* 0x000fe200000e0000 */
[----:B------:R-:W-:Y:S01]  /*aa40*/  UMOV UR8, 0x0 ;  /* 0x0000000000087882 */ /* 0x000fe20000000000 */
[----:B------:R-:W-:Y:S01]  /*aa50*/  UMOV UR9, 0x10000000 ;  /* 0x1000000000097882 */ /* 0x000fe20000000000 */
[----:B------:R-:W-:Y:S01]  /*aa60*/  UIADD3.X UR7, URZ, UR7, URZ, UP0, !UPT ;  /* 0x000000073f077290 */ /* 0x000fe200087fe43f */
[----:B------:R-:W-:Y:S01]  /*aa70*/  IADD3 R2, R2, 0x1, RZ ;  /* 0x0000000102027810 */ /* 0x000fe20007ffe0ff */
[----:B------:R-:W-:Y:S01]  /*aa80*/  UMOV UR50, URZ ;  /* 0x0000003f00327c82 */ /* 0x000fe20008000000 */
[----:B------:R-:W-:Y:S01]  /*aa90*/  UMOV UR52, UR60 ;  /* 0x0000003c00347c82 */ /* 0x000fe20008000000 */
[----:B------:R-:W-:Y:S01]  /*aaa0*/  UMOV UR53, UR61 ;  /* 0x0000003d00357c82 */ /* 0x000fe20008000000 */
[----:B------:R-:W-:Y:S01]  /*aab0*/  UMOV UR42, 0x10 ;  /* 0x00000010002a7882 */ /* 0x000fe20000000000 */
[----:B------:R-:W-:Y:S01]  /*aac0*/  UIADD3 UR49, UR49, 0x18800, URZ ;  /* 0x0001880031317890 */ /* 0x000fe2000fffe03f */
[----:B------:R-:W-:Y:S01]  /*aad0*/  MOV R8, 0x1 ;  /* 0x0000000100087802 */ /* 0x000fe20000000f00 */
[----:B------:R-:W-:Y:S01]  /*aae0*/  UMOV UR44, UR60 ;  /* 0x0000003c002c7c82 */ /* 0x000fe20008000000 */
[----:B------:R-:W-:Y:S01]  /*aaf0*/  UMOV UR45, UR61 ;  /* 0x0000003d002d7c82 */ /* 0x000fe20008000000 */
[----:B------:R-:W-:-:S02]  /*ab00*/  UIADD3 UR48, UR5, 0x7000, URZ ;  /* 0x0000700005307890 */ /* 0x000fc4000fffe03f */
[----:B------:R-:W-:Y:S02]  /*ab10*/  UIADD3 UR40, UR5, 0x7800, URZ ;  /* 0x0000780005287890 */ /* 0x000fe4000fffe03f */
[----:B------:R-:W-:Y:S01]  /*ab20*/  UIADD3 UR56, UR5, 0x8000, URZ ;  /* 0x0000800005387890 */ /* 0x000fe2000fffe03f */
[----:B------:R-:W-:Y:S01]  /*ab30*/  UMOV UR43, UR51 ;  /* 0x00000033002b7c82 */ /* 0x000fe20008000000 */
[----:B------:R-:W-:Y:S01]  /*ab40*/  UMOV UR41, UR49 ;  /* 0x0000003100297c82 */ /* 0x000fe20008000000 */
[----:B------:R-:W-:Y:S01]  /*ab50*/  UMOV UR58, 0x20 ;  /* 0x00000020003a7882 */ /* 0x000fe20000000000 */
[----:B------:R-:W-:Y:S01]  /*ab60*/  UMOV UR59, UR51 ;  /* 0x00000033003b7c82 */ /* 0x000fe20008000000 */
[----:B------:R-:W-:Y:S01]  /*ab70*/  UMOV UR57, UR49 ;  /* 0x0000003100397c82 */ /* 0x000fe20008000000 */
[----:B------:R-:W-:Y:S01]  /*ab80*/  UTMALDG.4D [UR48], [UR6], desc[UR8] ;  /* 0x00000830060075b4 */ /* 0x000fe20008019000 */
[----:B------:R-:W-:Y:S02]  /*ab90*/  UIADD3 UR32, UR5, 0x8800, URZ ;  /* 0x0000880005207890 */ /* 0x000fe4000fffe03f */
[----:B------:R-:W-:-:S02]  /*aba0*/  UIADD3 UR24, UR5, 0x9000, URZ ;  /* 0x0000900005187890 */ /* 0x000fc4000fffe03f */
        /* <DEDUP_REMOVED lines=25> */
.L_x_95:
[----:B------:R-:W-:Y:S05]  /*ad40*/  BSYNC B0 ;  /* 0x0000000000007941 */ /* 0x000fea0003800000 */
.L_x_94:
[----:B------:R-:W-:-:S13]  /*ad50*/  ISETP.GE.AND P0, PT, R3, 0x41, PT ;  /* 0x000000410300780c */ /* 0x000fda0003f06270 */
[----:B------:R-:W-:Y:S05]  /*ad60*/  @!P0 EXIT ;  /* 0x000000000000894d */ /* 0x000fea0003800000 */
[----:B------:R-:W-:Y:S01]  /*ad70*/  IADD3 R3, R3, 0x3f, RZ ;  /* 0x0000003f03037810 */ /* 0x000fe20007ffe0ff */
[----:B------:R-:W-:Y:S01]  /*ad80*/  BSSY B0, `(.L_x_99) ;  /* 0x00000a7000007945 */ /* 0x000fe20003800000 */
[----:B------:R-:W-:Y:S02]  /*ad90*/  LOP3.LUT P0, RZ, R0, 0x1f, RZ, 0xc0, !PT ;  /* 0x0000001f00ff7812 */ /* 0x000fe4000780c0ff */
[----:B------:R-:W-:Y:S02]  /*ada0*/  SHF.R.S32.HI R0, RZ, 0x1f, R3 ;  /* 0x0000001fff007819 */ /* 0x000fe40000011403 */
[----:B------:R-:W-:Y:S02]  /*adb0*/  PLOP3.LUT P0, PT, P0, P2, PT, 0x2a, 0x0 ;  /* 0x000000000000781c */ /* 0x000fe40000704572 */
[----:B------:R-:W-:Y:S01]  /*adc0*/  LEA.HI R0, R0, R3, RZ, 0x6 ;  /* 0x0000000300007211 */ /* 0x000fe200078f30ff */
[----:B------:R-:W-:-:S03]  /*add0*/  IMAD.U32 R3, RZ, RZ, UR4 ;  /* 0x00000004ff037e24 */ /* 0x000fc6000f8e00ff */
[----:B------:R-:W-:Y:S02]  /*ade0*/  SHF.R.S32.HI R4, RZ, 0x6, R0 ;  /* 0x00000006ff047819 */ /* 0x000fe40000011400 */
[----:B------:R-:W-:Y:S02]  /*adf0*/  LOP3.LUT R0, R3, 0x2, RZ, 0xfc, !PT ;  /* 0x0000000203007812 */ /* 0x000fe400078efcff */
[----:B------:R-:W-:Y:S02]  /*ae00*/  SHF.L.U32 R4, R4, 0x1, RZ ;  /* 0x0000000104047819 */ /* 0x000fe400000006ff */
[----:B------:R-:W-:-:S07]  /*ae10*/  MOV R3, 0x1 ;  /* 0x0000000100037802 */ /* 0x000fce0000000f00 */
.L_x_110:
[----:B------:R-:W-:Y:S04]  /*ae20*/  BSSY B1, `(.L_x_100) ;  /* 0x000004b000017945 */ /* 0x000fe80003800000 */
[----:B------:R-:W-:Y:S05]  /*ae30*/  @!P3 BRA `(.L_x_101) ;  /* 0x000000040024b947 */ /* 0x000fea0003800000 */
[----:B------:R-:W1:Y:S01]  /*ae40*/  S2R R6, SR_CgaCtaId ;  /* 0x0000000000067919 */ /* 0x000e620000008800 */
[----:B------:R-:W-:-:S04]  /*ae50*/  MOV R5, 0x400 ;  /* 0x0000040000057802 */ /* 0x000fc80000000f00 */
[----:B-1----:R-:W-:Y:S02]  /*ae60*/  LEA R7, R6, R5, 0x18 ;  /* 0x0000000506077211 */ /* 0x002fe400078ec0ff */
[----:B------:R-:W-:Y:S02]  /*ae70*/  SHF.L.U32 R5, R3, 0x1f, RZ ;  /* 0x0000001f03057819 */ /* 0x000fe400000006ff */
[----:B------:R-:W-:-:S04]  /*ae80*/  LEA R6, R2, R7, 0x3 ;  /* 0x0000000702067211 */ /* 0x000fc800078e18ff */
[----:B------:R-:W1:Y:S02]  /*ae90*/  SYNCS.PHASECHK.TRANS64.TRYWAIT P4, [R6+URZ+0x18828], R5 ;  /* 0x01882805060075a7 */ /* 0x000e64000808017f */
[----:B-1----:R-:W-:Y:S05]  /*aea0*/  @!P4 BRA `(.L_x_102) ;  /* 0x0000000c0080c947 */ /* 0x002fea0003800000 */
.L_x_122:
[----:B-1----:R-:W-:-:S04]  /*aeb0*/  @P2 IMAD.MOV.U32 R5, RZ, RZ, 0x3800 ;  /* 0x00003800ff052424 */ /* 0x002fc800078e00ff */
[----:B------:R1:W-:Y:S02]  /*aec0*/  @P2 SYNCS.ARRIVE.TRANS64 RZ, [R6+URZ+0x18800], R5 ;  /* 0x0188000506ff29a7 */ /* 0x0003e4000800003f */
[----:B-1----:R-:W-:-:S04]  /*aed0*/  PRMT R5, R0, 0x9910, RZ ;  /* 0x0000991000057816 */ /* 0x002fc800000000ff */
[----:B------:R-:W-:-:S13]  /*aee0*/  ISETP.NE.AND P4, PT, R5, 0x2, PT ;  /* 0x000000020500780c */ /* 0x000fda0003f85270 */
[----:B------:R-:W-:Y:S05]  /*aef0*/  @P4 BRA `(.L_x_103) ;  /* 0x0000000000044947 */ /* 0x000fea0003800000 */
[----:B------:R-:W-:Y:S01]  /*af00*/  BPT.TRAP 0x1 ;  /* 0x000000040000795c */ /* 0x000fe20000300000 */
.L_x_103:
[----:B------:R-:W-:Y:S05]  /*af10*/  @P0 BRA `(.L_x_104) ;  /* 0x0000000000040947 */ /* 0x000fea0003800000 */
[----:B------:R-:W-:Y:S01]  /*af20*/  BPT.TRAP 0x1 ;  /* 0x000000040000795c */ /* 0x000fe20000300000 */
.L_x_104:
[----:B------:R-:W-:Y:S01]  /*af30*/  IMAD R7, R2, 0x3800, R7 ;  /* 0x0000380002077824 */ /* 0x000fe200078e0207 */
[----:B------:R-:W-:Y:S01]  /*af40*/  R2UR UR57, R6 ;  /* 0x00000000063972ca */ /* 0x000fe200000e0000 */
[----:B------:R-:W-:Y:S01]  /*af50*/  ULDC.64 UR6, c[0x0][0x198] ;  /* 0x0000660000067ab9 */ /* 0x000fe20000000a00 */
[----:B------:R-:W-:Y:S01]  /*af60*/  R2UR UR59, R8 ;  /* 0x00000000083b72ca */ /* 0x000fe200000e0000 */
[----:B------:R-:W-:Y:S01]  /*af70*/  UIADD3 UR6, UP0, UR6, 0x1f0, URZ ;  /* 0x000001f006067890 */ /* 0x000fe2000ff1e03f */
[----:B------:R-:W-:Y:S01]  /*af80*/  R2UR UR5, R7 ;  /* 0x00000000070572ca */ /* 0x000fe200000e0000 */
[----:B------:R-:W-:Y:S01]  /*af90*/  UMOV UR8, 0x0 ;  /* 0x0000000000087882 */ /* 0x000fe20000000000 */
[----:B------:R-:W-:Y:S01]  /*afa0*/  UMOV UR9, 0x10000000 ;  /* 0x1000000000097882 */ /* 0x000fe20000000000 */
[----:B------:R-:W-:Y:S01]  /*afb0*/  UIADD3.X UR7, URZ, UR7, URZ, UP0, !UPT ;  /* 0x000000073f077290 */ /* 0x000fe200087fe43f */
[----:B------:R-:W-:Y:S01]  /*afc0*/  IADD3 R5, R2, 0x1, RZ ;  /* 0x0000000102057810 */ /* 0x000fe20007ffe0ff */
[----:B------:R-:W-:Y:S01]  /*afd0*/  UMOV UR58, URZ ;  /* 0x0000003f003a7c82 */ /* 0x000fe20008000000 */
[----:B------:R-:W-:Y:S01]  /*afe0*/  UMOV UR50, 0x10 ;  /* 0x0000001000327882 */ /* 0x000fe20000000000 */
[----:B------:R-:W-:Y:S01]  /*aff0*/  UMOV UR52, UR60 ;  /* 0x0000003c00347c82 */ /* 0x000fe20008000000 */
[----:B------:R-:W-:Y:S01]  /*b000*/  UMOV UR53, UR61 ;  /* 0x0000003d00357c82 */ /* 0x000fe20008000000 */
[----:B------:R-:W-:Y:S01]  /*b010*/  UIADD3 UR57, UR57, 0x18800, URZ ;  /* 0x0001880039397890 */ /* 0x000fe2000fffe03f */
[----:B------:R-:W-:Y:S01]  /*b020*/  ISETP.NE.AND P4, PT, R5, 0x5, PT ;  /* 0x000000050500780c */ /* 0x000fe20003f85270 */
[----:B------:R-:W-:-:S02]  /*b030*/  USHF.L.U32 UR59, UR59, 0x6, URZ ;  /* 0x000000063b3b7899 */ /* 0x000fc4000800063f */
[----:B------:R-:W-:Y:S01]  /*b040*/  UIADD3 UR56, UR5, 0x7000, URZ ;  /* 0x0000700005387890 */ /* 0x000fe2000fffe03f */
[----:B------:R-:W-:Y:S01]  /*b050*/  SEL R2, RZ, 0x1, P4 ;  /* 0x00000001ff027807 */ /* 0x000fe20002000000 */
[----:B------:R-:W-:Y:S02]  /*b060*/  UIADD3 UR48, UR5, 0x7800, URZ ;  /* 0x0000780005307890 */ /* 0x000fe4000fffe03f */
[----:B------:R-:W-:Y:S01]  /*b070*/  UIADD3 UR16, UR5, 0x8000, URZ ;  /* 0x0000800005107890 */ /* 0x000fe2000fffe03f */
[----:B------:R-:W-:Y:S01]  /*b080*/  LOP3.LUT R3, R3, R2, RZ, 0x3c, !PT ;  /* 0x0000000203037212 */ /* 0x000fe200078e3cff */
[----:B------:R-:W-:Y:S01]  /*b090*/  UMOV UR49, UR57 ;  /* 0x0000003900317c82 */ /* 0x000fe20008000000 */
[----:B------:R-:W-:Y:S01]  /*b0a0*/  UMOV UR51, UR59 ;  /* 0x0000003b00337c82 */ /* 0x000fe20008000000 */
[----:B------:R-:W-:Y:S01]  /*b0b0*/  UMOV UR18, 0x20 ;  /* 0x0000002000127882 */ /* 0x000fe20000000000 */
[----:B------:R-:W-:Y:S01]  /*b0c0*/  UMOV UR20, UR60 ;  /* 0x0000003c00147c82 */ /* 0x000fe20008000000 */
[----:B------:R-:W-:Y:S01]  /*b0d0*/  UMOV UR21, UR61 ;  /* 0x0000003d00157c82 */ /* 0x000fe20008000000 */
[----:B------:R-:W-:Y:S01]  /*b0e0*/  UMOV UR17, UR57 ;  /* 0x0000003900117c82 */ /* 0x000fe20008000000 */
[----:B------:R-:W-:Y:S01]  /*b0f0*/  UMOV UR19, UR59 ;  /* 0x0000003b00137c82 */ /* 0x000fe20008000000 */
[----:B------:R-:W-:Y:S01]  /*b100*/  UTMALDG.4D [UR56], [UR6], desc[UR8] ;  /* 0x00000838060075b4 */ /* 0x000fe20008019000 */
[----:B------:R-:W-:Y:S01]  /*b110*/  UIADD3 UR40, UR5, 0x8800, URZ ;  /* 0x0000880005287890 */ /* 0x000fe2000fffe03f */
[----:B------:R-:W-:Y:S01]  /*b120*/  SEL R2, R5, RZ, P4 ;  /* 0x000000ff05027207 */ /* 0x000fe20002000000 */
        /* <DEDUP_REMOVED lines=26> */
.L_x_101:
[----:B------:R-:W-:Y:S05]  /*b2d0*/  BSYNC B1 ;  /* 0x0000000000017941 */ /* 0x000fea0003800000 */
.L_x_100:
[----:B------:R-:W-:Y:S01]  /*b2e0*/  ISETP.LT.OR P4, PT, R4, 0x4, !P3 ;  /* 0x000000040400780c */ /* 0x000fe20005f81670 */
[----:B------:R-:W-:-:S12]  /*b2f0*/  BSSY B1, `(.L_x_105) ;  /* 0x000004c000017945 */ /* 0x000fd80003800000 */
[----:B------:R-:W-:Y:S05]  /*b300*/  @P4 BRA `(.L_x_106) ;  /* 0x0000000400284947 */ /* 0x000fea0003800000 */
[----:B------:R-:W1:Y:S01]  /*b310*/  S2R R6, SR_CgaCtaId ;  /* 0x0000000000067919 */ /* 0x000e620000008800 */
[----:B------:R-:W-:Y:S02]  /*b320*/  MOV R5, 0x400 ;  /* 0x0000040000057802 */ /* 0x000fe40000000f00 */
[----:B------:R-:W-:Y:S02]  /*b330*/  SHF.L.U32 R7, R3, 0x1f, RZ ;  /* 0x0000001f03077819 */ /* 0x000fe400000006ff */
[----:B-1----:R-:W-:-:S04]  /*b340*/  LEA R5, R6, R5, 0x18 ;  /* 0x0000000506057211 */ /* 0x002fc800078ec0ff */
[----:B------:R-:W-:-:S04]  /*b350*/  LEA R6, R2, R5, 0x3 ;  /* 0x0000000502067211 */ /* 0x000fc800078e18ff */
[----:B------:R-:W1:Y:S02]  /*b360*/  SYNCS.PHASECHK.TRANS64.TRYWAIT P4, [R6+URZ+0x18828], R7 ;  /* 0x01882807060075a7 */ /* 0x000e64000808017f */
[----:B-1----:R-:W-:Y:S05]  /*b370*/  @!P4 BRA `(.L_x_107) ;  /* 0x000000080060c947 */ /* 0x002fea0003800000 */
.L_x_123:
[----:B-1----:R-:W-:-:S04]  /*b380*/  @P1 MOV R7, 0x3800 ;  /* 0x0000380000071802 */ /* 0x002fc80000000f00 */
[----:B------:R1:W-:Y:S02]  /*b390*/  @P1 SYNCS.ARRIVE.TRANS64 RZ, [R6+URZ+0x18800], R7 ;  /* 0x0188000706ff19a7 */ /* 0x0003e4000800003f */
[----:B-1----:R-:W-:-:S04]  /*b3a0*/  PRMT R7, R0, 0x9910, RZ ;  /* 0x0000991000077816 */ /* 0x002fc800000000ff */
[----:B------:R-:W-:-:S13]  /*b3b0*/  ISETP.NE.AND P4, PT, R7, 0x2, PT ;  /* 0x000000020700780c */ /* 0x000fda0003f85270 */
[----:B------:R-:W-:Y:S05]  /*b3c0*/  @P4 BRA `(.L_x_108) ;  /* 0x0000000000044947 */ /* 0x000fea0003800000 */
[----:B------:R-:W-:Y:S01]  /*b3d0*/  BPT.TRAP 0x1 ;  /* 0x000000040000795c */ /* 0x000fe20000300000 */
.L_x_108:
[----:B------:R-:W-:Y:S05]  /*b3e0*/  @P0 BRA `(.L_x_109) ;  /* 0x0000000000040947 */ /* 0x000fea0003800000 */
[----:B------:R-:W-:Y:S01]  /*b3f0*/  BPT.TRAP 0x1 ;  /* 0x000000040000795c */ /* 0x000fe20000300000 */
.L_x_109:
        /* <DEDUP_REMOVED lines=9> */
[----:B------:R-:W-:Y:S01]  /*b490*/  VIADD R2, R2, 0x1 ;  /* 0x0000000102027836 */ /* 0x000fe20000000000 */
[----:B------:R-:W-:Y:S01]  /*b4a0*/  UMOV UR58, URZ ;  /* 0x0000003f003a7c82 */ /* 0x000fe20008000000 */
[----:B------:R-:W-:Y:S01]  /*b4b0*/  UMOV UR50, 0x10 ;  /* 0x0000001000327882 */ /* 0x000fe20000000000 */
[----:B------:R-:W-:Y:S01]  /*b4c0*/  UMOV UR52, UR60 ;  /* 0x0000003c00347c82 */ /* 0x000fe20008000000 */
[----:B------:R-:W-:Y:S01]  /*b4d0*/  UMOV UR53, UR61 ;  /* 0x0000003d00357c82 */ /* 0x000fe20008000000 */
[----:B------:R-:W-:Y:S01]  /*b4e0*/  UIADD3 UR57, UR57, 0x18800, URZ ;  /* 0x0001880039397890 */ /* 0x000fe2000fffe03f */
[----:B------:R-:W-:Y:S01]  /*b4f0*/  ISETP.NE.AND P4, PT, R2, 0x5, PT ;  /* 0x000000050200780c */ /* 0x000fe20003f85270 */
[----:B------:R-:W-:Y:S01]  /*b500*/  USHF.L.U32 UR59, UR59, 0x6, URZ ;  /* 0x000000063b3b7899 */ /* 0x000fe2000800063f */
[----:B------:R-:W-:Y:S01]  /*b510*/  IADD3 R8, R8, 0x1, RZ ;  /* 0x0000000108087810 */ /* 0x000fe20007ffe0ff */
[----:B------:R-:W-:Y:S01]  /*b520*/  UIADD3 UR56, UR5, 0x7000, URZ ;  /* 0x0000700005387890 */ /* 0x000fe2000fffe03f */
[----:B------:R-:W-:Y:S01]  /*b530*/  SEL R6, RZ, 0x1, P4 ;  /* 0x00000001ff067807 */ /* 0x000fe20002000000 */
[----:B------:R-:W-:Y:S01]  /*b540*/  UIADD3 UR48, UR5, 0x7800, URZ ;  /* 0x0000780005307890 */ /* 0x000fe2000fffe03f */
[----:B------:R-:W-:Y:S01]  /*b550*/  SEL R2, R2, RZ, P4 ;  /* 0x000000ff02027207 */ /* 0x000fe20002000000 */
        /* <DEDUP_REMOVED lines=37> */
.L_x_106:
[----:B------:R-:W-:Y:S05]  /*b7b0*/  BSYNC B1 ;  /* 0x0000000000017941 */ /* 0x000fea0003800000 */
.L_x_105:
[C---:B------:R-:W-:Y:S02]  /*b7c0*/  ISETP.GT.AND P4, PT, R4.reuse, 0x4, PT ;  /* 0x000000040400780c */ /* 0x040fe40003f84270 */
[----:B------:R-:W-:-:S11]  /*b7d0*/  IADD3 R4, R4, -0x2, RZ ;  /* 0xfffffffe04047810 */ /* 0x000fd60007ffe0ff */
[----:B------:R-:W-:Y:S05]  /*b7e0*/  @P4 BRA `(.L_x_110) ;  /* 0xfffffff4008c4947 */ /* 0x000fea000383ffff */
[----:B------:R-:W-:Y:S05]  /*b7f0*/  BSYNC B0 ;  /* 0x0000000000007941 */ /* 0x000fea0003800000 */
.L_x_99:
[----:B------:R-:W-:Y:S05]  /*b800*/  EXIT ;  /* 0x000000000000794d */ /* 0x000fea0003800000 */
.L_x_15:
[----:B--2---:R-:W-:-:S04]  /*b810*/  MOV R3, UR8 ;  /* 0x0000000800037c02 */ /* 0x004fc80008000f00 */
[----:B------:R2:W3:Y:S03]  /*b820*/  SYNCS.PHASECHK.TRANS64.TRYWAIT P1, [R3+URZ+0x18850], R2 ;  /* 0x01885002030075a7 */ /* 0x0004e6000802017f */
[----:B---3--:R-:W-:Y:S05]  /*b830*/  @!P1 NANOSLEEP.SYNCS 0x989680 ;  /* 0x009896800000995d */ /* 0x008fea0003900000 */
[----:B------:R-:W3:Y:S02]  /*b840*/  @!P1 SYNCS.PHASECHK.TRANS64 P1, [R3+URZ+0x18850], R2 ;  /* 0x01885002030095a7 */ /* 0x000ee4000802007f */
[----:B---3--:R-:W-:Y:S05]  /*b850*/  @!P1 BRA `(.L_x_15) ;  /* 0xfffffffc00ec9947 */ /* 0x008fea000383ffff */
[----:B------:R-:W-:Y:S05]  /*b860*/  BRA `(.L_x_111) ;  /* 0xffffff5400607947 */ /* 0x000fea000383ffff */
.L_x_17:
[----:B--2---:R-:W-:-:S04]  /*b870*/  IMAD.U32 R2, RZ, RZ, UR36 ;  /* 0x00000024ff027e24 */ /* 0x004fc8000f8e00ff */
[----:B------:R2:W3:Y:S03]  /*b880*/  SYNCS.PHASECHK.TRANS64.TRYWAIT P1, [R2+URZ+0x18800], R7 ;  /* 0x01880007020075a7 */ /* 0x0004e6000802017f */
[----:B---3--:R-:W-:Y:S05]  /*b890*/  @!P1 NANOSLEEP.SYNCS 0x989680 ;  /* 0x009896800000995d */ /* 0x008fea0003900000 */
[----:B------:R-:W3:Y:S02]  /*b8a0*/  @!P1 SYNCS.PHASECHK.TRANS64 P1, [R2+URZ+0x18800], R7 ;  /* 0x01880007020095a7 */ /* 0x000ee4000802007f */
[----:B---3--:R-:W-:Y:S05]  /*b8b0*/  @!P1 BRA `(.L_x_17) ;  /* 0xfffffffc00ec9947 */ /* 0x008fea000383ffff */
[----:B------:R-:W-:Y:S05]  /*b8c0*/  BRA `(.L_x_112) ;  /* 0xffffff5400687947 */ /* 0x000fea000383ffff */
.L_x_18:
[----:B--2---:R-:W-:-:S04]  /*b8d0*/  MOV R3, UR38 ;  /* 0x0000002600037c02 */ /* 0x004fc80008000f00 */
[----:B------:R2:W3:Y:S03]  /*b8e0*/  SYNCS.PHASECHK.TRANS64.TRYWAIT P1, [R3+URZ+-0x8], R2 ;  /* 0xfffff802030075a7 */ /* 0x0004e6000802017f */
[----:B---3--:R-:W-:Y:S05]  /*b8f0*/  @!P1 NANOSLEEP.SYNCS 0x989680 ;  /* 0x009896800000995d */ /* 0x008fea0003900000 */
[----:B------:R-:W3:Y:S02]  /*b900*/  @!P1 SYNCS.PHASECHK.TRANS64 P1, [R3+URZ+-0x8], R2 ;  /* 0xfffff802030095a7 */ /* 0x000ee4000802007f */
[----:B---3--:R-:W-:Y:S05]  /*b910*/  @!P1 BRA `(.L_x_18) ;  /* 0xfffffffc00ec9947 */ /* 0x008fea000383ffff */
[----:B------:R-:W-:Y:S05]  /*b920*/  BRA `(.L_x_113) ;  /* 0xffffff5400647947 */ /* 0x000fea000383ffff */
.L_x_20:
[----:B-1----:R-:W-:-:S04]  /*b930*/  MOV R8, UR36 ;  /* 0x0000002400087c02 */ /* 0x002fc80008000f00 */
[----:B------:R1:W2:Y:S03]  /*b940*/  SYNCS.PHASECHK.TRANS64.TRYWAIT P1, [R8+URZ+0x18808], R7 ;  /* 0x01880807080075a7 */ /* 0x0002a6000802017f */
[----:B--2---:R-:W-:Y:S05]  /*b950*/  @!P1 NANOSLEEP.SYNCS 0x989680 ;  /* 0x009896800000995d */ /* 0x004fea0003900000 */
[----:B------:R-:W2:Y:S02]  /*b960*/  @!P1 SYNCS.PHASECHK.TRANS64 P1, [R8+URZ+0x18808], R7 ;  /* 0x01880807080095a7 */ /* 0x000ea4000802007f */
[----:B--2---:R-:W-:Y:S05]  /*b970*/  @!P1 BRA `(.L_x_20) ;  /* 0xfffffffc00ec9947 */ /* 0x004fea000383ffff */
[----:B------:R-:W-:Y:S05]  /*b980*/  BRA `(.L_x_114) ;  /* 0xffffff6c00407947 */ /* 0x000fea000383ffff */
.L_x_25:
[----:B-1----:R-:W-:-:S04]  /*b990*/  MOV R5, UR4 ;  /* 0x0000000400057c02 */ /* 0x002fc80008000f00 */
[----:B------:R1:W2:Y:S03]  /*b9a0*/  SYNCS.PHASECHK.TRANS64.TRYWAIT P2, [R5+URZ+0x18800], R4 ;  /* 0x01880004050075a7 */ /* 0x0002a6000804017f */
[----:B--2---:R-:W-:Y:S05]  /*b9b0*/  @!P2 NANOSLEEP.SYNCS 0x989680 ;  /* 0x009896800000a95d */ /* 0x004fea0003900000 */
[----:B------:R-:W2:Y:S02]  /*b9c0*/  @!P2 SYNCS.PHASECHK.TRANS64 P2, [R5+URZ+0x18800], R4 ;  /* 0x018800040500a5a7 */ /* 0x000ea4000804007f */
[----:B--2---:R-:W-:Y:S05]  /*b9d0*/  @!P2 BRA `(.L_x_25) ;  /* 0xfffffffc00eca947 */ /* 0x004fea000383ffff */
[----:B------:R-:W-:Y:S05]  /*b9e0*/  BRA `(.L_x_115) ;  /* 0xffffff7400dc7947 */ /* 0x000fea000383ffff */
.L_x_29:
[----:B-1----:R-:W-:-:S04]  /*b9f0*/  IMAD.U32 R9, RZ, RZ, UR6 ;  /* 0x00000006ff097e24 */ /* 0x002fc8000f8e00ff */
[----:B------:R1:W2:Y:S03]  /*ba00*/  SYNCS.PHASECHK.TRANS64.TRYWAIT P2, [R9+URZ+0x18800], R10 ;  /* 0x0188000a090075a7 */ /* 0x0002a6000804017f */
[----:B--2---:R-:W-:Y:S05]  /*ba10*/  @!P2 NANOSLEEP.SYNCS 0x989680 ;  /* 0x009896800000a95d */ /* 0x004fea0003900000 */
[----:B------:R-:W2:Y:S02]  /*ba20*/  @!P2 SYNCS.PHASECHK.TRANS64 P2, [R9+URZ+0x18800], R10 ;  /* 0x0188000a0900a5a7 */ /* 0x000ea4000804007f */
[----:B--2---:R-:W-:Y:S05]  /*ba30*/  @!P2 BRA `(.L_x_29) ;  /* 0xfffffffc00eca947 */ /* 0x004fea000383ffff */
[----:B------:R-:W-:Y:S05]  /*ba40*/  BRA `(.L_x_28) ;  /* 0xffffff8c00907947 */ /* 0x000fea000383ffff */
.L_x_37:
[----:B-1----:R-:W-:-:S04]  /*ba50*/  MOV R5, UR4 ;  /* 0x0000000400057c02 */ /* 0x002fc80008000f00 */
[----:B------:R1:W2:Y:S03]  /*ba60*/  SYNCS.PHASECHK.TRANS64.TRYWAIT P2, [R5+URZ+0x18800], R4 ;  /* 0x01880004050075a7 */ /* 0x0002a6000804017f */
[----:B--2---:R-:W-:Y:S05]  /*ba70*/  @!P2 NANOSLEEP.SYNCS 0x989680 ;  /* 0x009896800000a95d */ /* 0x004fea0003900000 */
[----:B------:R-:W2:Y:S02]  /*ba80*/  @!P2 SYNCS.PHASECHK.TRANS64 P2, [R5+URZ+0x18800], R4 ;  /* 0x018800040500a5a7 */ /* 0x000ea4000804007f */
[----:B--2---:R-:W-:Y:S05]  /*ba90*/  @!P2 BRA `(.L_x_37) ;  /* 0xfffffffc00eca947 */ /* 0x004fea000383ffff */
[----:B------:R-:W-:Y:S05]  /*baa0*/  BRA `(.L_x_116) ;  /* 0xffffff9800607947 */ /* 0x000fea000383ffff */
.L_x_41:
[----:B-1----:R-:W-:-:S04]  /*bab0*/  MOV R9, UR5 ;  /* 0x0000000500097c02 */ /* 0x002fc80008000f00 */
[----:B------:R1:W2:Y:S03]  /*bac0*/  SYNCS.PHASECHK.TRANS64.TRYWAIT P2, [R9+URZ+0x18800], R16 ;  /* 0x01880010090075a7 */ /* 0x0002a6000804017f */
[----:B--2---:R-:W-:Y:S05]  /*bad0*/  @!P2 NANOSLEEP.SYNCS 0x989680 ;  /* 0x009896800000a95d */ /* 0x004fea0003900000 */
[----:B------:R-:W2:Y:S02]  /*bae0*/  @!P2 SYNCS.PHASECHK.TRANS64 P2, [R9+URZ+0x18800], R16 ;  /* 0x018800100900a5a7 */ /* 0x000ea4000804007f */
[----:B--2---:R-:W-:Y:S05]  /*baf0*/  @!P2 BRA `(.L_x_41) ;  /* 0xfffffffc00eca947 */ /* 0x004fea000383ffff */
[----:B------:R-:W-:Y:S05]  /*bb00*/  BRA `(.L_x_40) ;  /* 0xffffffb400447947 */ /* 0x000fea000383ffff */
.L_x_57:
[----:B-1----:R-:W-:-:S04]  /*bb10*/  MOV R3, UR38 ;  /* 0x0000002600037c02 */ /* 0x002fc80008000f00 */
[----:B------:R1:W2:Y:S03]  /*bb20*/  SYNCS.PHASECHK.TRANS64.TRYWAIT P0, [R3+URZ+0x8], R0 ;  /* 0x00000800030075a7 */ /* 0x0002a6000800017f */
[----:B--2---:R-:W-:Y:S05]  /*bb30*/  @!P0 NANOSLEEP.SYNCS 0x989680 ;  /* 0x009896800000895d */ /* 0x004fea0003900000 */
[----:B------:R-:W2:Y:S02]  /*bb40*/  @!P0 SYNCS.PHASECHK.TRANS64 P0, [R3+URZ+0x8], R0 ;  /* 0x00000800030085a7 */ /* 0x000ea4000800007f */
[----:B--2---:R-:W-:Y:S05]  /*bb50*/  @!P0 BRA `(.L_x_57) ;  /* 0xfffffffc00ec8947 */ /* 0x004fea000383ffff */
[----:B------:R-:W-:Y:S05]  /*bb60*/  BRA `(.L_x_117) ;  /* 0xffffffc400c87947 */ /* 0x000fea000383ffff */
.L_x_81:
[----:B--2---:R2:W4:Y:S02]  /*bb70*/  SYNCS.PHASECHK.TRANS64.TRYWAIT P0, [R4+URZ+0x18860], R3 ;  /* 0x01886003040075a7 */ /* 0x004524000800017f */
[----:B----4-:R-:W-:Y:S05]  /*bb80*/  @!P0 NANOSLEEP.SYNCS 0x989680 ;  /* 0x009896800000895d */ /* 0x010fea0003900000 */
[----:B------:R-:W4:Y:S02]  /*bb90*/  @!P0 SYNCS.PHASECHK.TRANS64 P0, [R4+URZ+0x18860], R3 ;  /* 0x01886003040085a7 */ /* 0x000f24000800007f */
[----:B----4-:R-:W-:Y:S05]  /*bba0*/  @!P0 BRA `(.L_x_81) ;  /* 0xfffffffc00f08947 */ /* 0x010fea000383ffff */
[----:B------:R-:W-:Y:S05]  /*bbb0*/  BRA `(.L_x_118) ;  /* 0xffffffdc00d47947 */ /* 0x000fea000383ffff */
.L_x_86:
[----:B-1----:R1:W2:Y:S02]  /*bbc0*/  SYNCS.PHASECHK.TRANS64.TRYWAIT P0, [R2+URZ+0x18828], R5 ;  /* 0x01882805020075a7 */ /* 0x0022a4000800017f */
[----:B--2---:R-:W-:Y:S05]  /*bbd0*/  @!P0 NANOSLEEP.SYNCS 0x989680 ;  /* 0x009896800000895d */ /* 0x004fea0003900000 */
[----:B------:R-:W2:Y:S02]  /*bbe0*/  @!P0 SYNCS.PHASECHK.TRANS64 P0, [R2+URZ+0x18828], R5 ;  /* 0x01882805020085a7 */ /* 0x000ea4000800007f */
[----:B--2---:R-:W-:Y:S05]  /*bbf0*/  @!P0 BRA `(.L_x_86) ;  /* 0xfffffffc00f08947 */ /* 0x004fea000383ffff */
[----:B------:R-:W-:Y:S05]  /*bc00*/  BRA `(.L_x_119) ;  /* 0xffffffe000e87947 */ /* 0x000fea000383ffff */
.L_x_91:
[----:B-1----:R1:W2:Y:S02]  /*bc10*/  SYNCS.PHASECHK.TRANS64.TRYWAIT P0, [R5+URZ+0x18860], R6 ;  /* 0x01886006050075a7 */ /* 0x0022a4000800017f */
[----:B--2---:R-:W-:Y:S05]  /*bc20*/  @!P0 NANOSLEEP.SYNCS 0x989680 ;  /* 0x009896800000895d */ /* 0x004fea0003900000 */
[----:B------:R-:W2:Y:S02]  /*bc30*/  @!P0 SYNCS.PHASECHK.TRANS64 P0, [R5+URZ+0x18860], R6 ;  /* 0x01886006050085a7 */ /* 0x000ea4000800007f */
[----:B--2---:R-:W-:Y:S05]  /*bc40*/  @!P0 BRA `(.L_x_91) ;  /* 0xfffffffc00f08947 */ /* 0x004fea000383ffff */
[----:B------:R-:W-:Y:S05]  /*bc50*/  BRA `(.L_x_120) ;  /* 0xffffffe400fc7947 */ /* 0x000fea000383ffff */
.L_x_96:
[----:B-1----:R1:W2:Y:S02]  /*bc60*/  SYNCS.PHASECHK.TRANS64.TRYWAIT P0, [R4+URZ+0x18828], R7 ;  /* 0x01882807040075a7 */ /* 0x0022a4000800017f */
[----:B--2---:R-:W-:Y:S05]  /*bc70*/  @!P0 NANOSLEEP.SYNCS 0x989680 ;  /* 0x009896800000895d */ /* 0x004fea0003900000 */
[----:B------:R-:W2:Y:S02]  /*bc80*/  @!P0 SYNCS.PHASECHK.TRANS64 P0, [R4+URZ+0x18828], R7 ;  /* 0x01882807040085a7 */ /* 0x000ea4000800007f */
[----:B--2---:R-:W-:Y:S05]  /*bc90*/  @!P0 BRA `(.L_x_96) ;  /* 0xfffffffc00f08947 */ /* 0x004fea000383ffff */
[----:B------:R-:W-:Y:S05]  /*bca0*/  BRA `(.L_x_121) ;  /* 0xffffffec001c7947 */ /* 0x000fea000383ffff */
.L_x_102:
[----:B-1----:R1:W2:Y:S02]  /*bcb0*/  SYNCS.PHASECHK.TRANS64.TRYWAIT P4, [R6+URZ+0x18828], R5 ;  /* 0x01882805060075a7 */ /* 0x0022a4000808017f */
[----:B--2---:R-:W-:Y:S05]  /*bcc0*/  @!P4 NANOSLEEP.SYNCS 0x989680 ;  /* 0x009896800000c95d */ /* 0x004fea0003900000 */
[----:B------:R-:W2:Y:S02]  /*bcd0*/  @!P4 SYNCS.PHASECHK.TRANS64 P4, [R6+URZ+0x18828], R5 ;  /* 0x018828050600c5a7 */ /* 0x000ea4000808007f */
[----:B--2---:R-:W-:Y:S05]  /*bce0*/  @!P4 BRA `(.L_x_102) ;  /* 0xfffffffc00f0c947 */ /* 0x004fea000383ffff */
[----:B------:R-:W-:Y:S05]  /*bcf0*/  BRA `(.L_x_122) ;  /* 0xfffffff0006c7947 */ /* 0x000fea000383ffff */
.L_x_107:
[----:B-1----:R1:W2:Y:S02]  /*bd00*/  SYNCS.PHASECHK.TRANS64.TRYWAIT P4, [R6+URZ+0x18828], R7 ;  /* 0x01882807060075a7 */ /* 0x0022a4000808017f */
[----:B--2---:R-:W-:Y:S05]  /*bd10*/  @!P4 NANOSLEEP.SYNCS 0x989680 ;  /* 0x009896800000c95d */ /* 0x004fea0003900000 */
[----:B------:R-:W2:Y:S02]  /*bd20*/  @!P4 SYNCS.PHASECHK.TRANS64 P4, [R6+URZ+0x18828], R7 ;  /* 0x018828070600c5a7 */ /* 0x000ea4000808007f */
[----:B--2---:R-:W-:Y:S05]  /*bd30*/  @!P4 BRA `(.L_x_107) ;  /* 0xfffffffc00f0c947 */ /* 0x004fea000383ffff */
[----:B------:R-:W-:Y:S05]  /*bd40*/  BRA `(.L_x_123) ;  /* 0xfffffff4008c7947 */ /* 0x000fea000383ffff */
        .weak           $__internal_0_$__cuda_sm20_rcp_rn_f32_slowpath
        .type           $__internal_0_$__cuda_sm20_rcp_rn_f32_slowpath,@function
        .size           $__internal_0_$__cuda_sm20_rcp_rn_f32_slowpath,(.L_x_129 - $__internal_0_$__cuda_sm20_rcp_rn_f32_slowpath)
$__internal_0_$__cuda_sm20_rcp_rn_f32_slowpath:
[----:B------:R-:W-:Y:S01]  /*bd50*/  IMAD.SHL.U32 R0, R2, 0x2, RZ ;  /* 0x0000000202007824 */ /* 0x000fe200078e00ff */
[----:B------:R-:W-:Y:S04]  /*bd60*/  BSSY B2, `(.L_x_124) ;  /* 0x0000030000027945 */ /* 0x000fe80003800000 */
[----:B------:R-:W-:-:S04]  /*bd70*/  SHF.R.U32.HI R18, RZ, 0x18, R0 ;  /* 0x00000018ff127819 */ /* 0x000fc80000011600 */
[----:B------:R-:W-:-:S13]  /*bd80*/  ISETP.NE.U32.AND P0, PT, R18, RZ, PT ;  /* 0x000000ff1200720c */ /* 0x000fda0003f05070 */
[----:B------:R-:W-:Y:S05]  /*bd90*/  @P0 BRA `(.L_x_125) ;  /* 0x0000000000280947 */ /* 0x000fea0003800000 */
[----:B------:R-:W-:-:S04]  /*bda0*/  SHF.L.U32 R0, R2, 0x1, RZ ;  /* 0x0000000102007819 */ /* 0x000fc800000006ff */
[----:B------:R-:W-:-:S13]  /*bdb0*/  ISETP.NE.AND P0, PT, R0, RZ, PT ;  /* 0x000000ff0000720c */ /* 0x000fda0003f05270 */
[----:B------:R-:W-:Y:S01]  /*bdc0*/  @P0 FFMA R10, R2, 1.84467440737095516160e+19, RZ ;  /* 0x5f800000020a0823 */ /* 0x000fe200000000ff */
[----:B------:R-:W-:Y:S08]  /*bdd0*/  @!P0 MUFU.RCP R3, R2 ;  /* 0x0000000200038308 */ /* 0x000ff00000001000 */
[----:B------:R-:W1:Y:S02]  /*bde0*/  @P0 MUFU.RCP R13, R10 ;  /* 0x0000000a000d0308 */ /* 0x000e640000001000 */
[----:B-1----:R-:W-:-:S04]  /*bdf0*/  @P0 FFMA R0, R10, R13, -1 ;  /* 0xbf8000000a000423 */ /* 0x002fc8000000000d */
[----:B------:R-:W-:-:S04]  /*be00*/  @P0 FADD.FTZ R0, -R0, -RZ ;  /* 0x800000ff00000221 */ /* 0x000fc80000010100 */
[----:B------:R-:W-:-:S04]  /*be10*/  @P0 FFMA R0, R13, R0, R13 ;  /* 0x000000000d000223 */ /* 0x000fc8000000000d */
[----:B------:R-:W-:Y:S01]  /*be20*/  @P0 FFMA R3, R0, 1.84467440737095516160e+19, RZ ;  /* 0x5f80000000030823 */ /* 0x000fe200000000ff */
[----:B------:R-:W-:Y:S06]  /*be30*/  BRA `(.L_x_126) ;  /* 0x0000000000887947 */ /* 0x000fec0003800000 */
.L_x_125:
[----:B------:R-:W-:-:S04]  /*be40*/  IADD3 R19, R18, -0xfd, RZ ;  /* 0xffffff0312137810 */ /* 0x000fc80007ffe0ff */
[----:B------:R-:W-:-:S13]  /*be50*/  ISETP.GT.U32.AND P0, PT, R19, 0x1, PT ;  /* 0x000000011300780c */ /* 0x000fda0003f04070 */
[----:B------:R-:W-:Y:S05]  /*be60*/  @P0 BRA `(.L_x_127) ;  /* 0x0000000000780947 */ /* 0x000fea0003800000 */
[----:B------:R-:W-:Y:S02]  /*be70*/  LOP3.LUT R0, R2, 0x7fffff, RZ, 0xc0, !PT ;  /* 0x007fffff02007812 */ /* 0x000fe400078ec0ff */
[----:B------:R-:W-:Y:S02]  /*be80*/  MOV R14, 0x3 ;  /* 0x00000003000e7802 */ /* 0x000fe40000000f00 */
[----:B------:R-:W-:Y:S02]  /*be90*/  LOP3.LUT R0, R0, 0x3f800000, RZ, 0xfc, !PT ;  /* 0x3f80000000007812 */ /* 0x000fe400078efcff */
[----:B------:R-:W-:Y:S02]  /*bea0*/  SHF.L.U32 R14, R14, R19, RZ ;  /* 0x000000130e0e7219 */ /* 0x000fe400000006ff */
[----:B------:R-:W1:Y:S02]  /*beb0*/  MUFU.RCP R3, R0 ;  /* 0x0000000000037308 */ /* 0x000e640000001000 */
[----:B-1----:R-:W-:-:S04]  /*bec0*/  FFMA R10, R0, R3, -1 ;  /* 0xbf800000000a7423 */ /* 0x002fc80000000003 */
[----:B------:R-:W-:-:S04]  /*bed0*/  FADD.FTZ R10, -R10, -RZ ;  /* 0x800000ff0a0a7221 */ /* 0x000fc80000010100 */
[CCC-:B------:R-:W-:Y:S01]  /*bee0*/  FFMA.RM R12, R3.reuse, R10.reuse, R3.reuse ;  /* 0x0000000a030c7223 */ /* 0x1c0fe20000004003 */
[----:B------:R-:W-:-:S04]  /*bef0*/  FFMA.RP R13, R3, R10, R3 ;  /* 0x0000000a030d7223 */ /* 0x000fc80000008003 */
[C---:B------:R-:W-:Y:S02]  /*bf00*/  LOP3.LUT R3, R12.reuse, 0x7fffff, RZ, 0xc0, !PT ;  /* 0x007fffff0c037812 */ /* 0x040fe400078ec0ff */
[----:B------:R-:W-:Y:S02]  /*bf10*/  FSETP.NEU.FTZ.AND P0, PT, R12, R13, PT ;  /* 0x0000000d0c00720b */ /* 0x000fe40003f1d000 */
[----:B------:R-:W-:Y:S02]  /*bf20*/  LOP3.LUT R3, R3, 0x800000, RZ, 0xfc, !PT ;  /* 0x0080000003037812 */ /* 0x000fe400078efcff */
[----:B------:R-:W-:Y:S02]  /*bf30*/  SEL R10, RZ, 0xffffffff, !P0 ;  /* 0xffffffffff0a7807 */ /* 0x000fe40004000000 */
[----:B------:R-:W-:-:S03]  /*bf40*/  LOP3.LUT R14, R14, R3, RZ, 0xc0, !PT ;  /* 0x000000030e0e7212 */ /* 0x000fc600078ec0ff */
[----:B------:R-:W-:Y:S01]  /*bf50*/  IMAD.MOV R10, RZ, RZ, -R10 ;  /* 0x000000ffff0a7224 */ /* 0x000fe200078e0a0a */
[----:B------:R-:W-:-:S04]  /*bf60*/  SHF.R.U32.HI R14, RZ, R19, R14 ;  /* 0x00000013ff0e7219 */ /* 0x000fc8000001160e */
[----:B------:R-:W-:Y:S02]  /*bf70*/  LOP3.LUT P1, RZ, R10, R19, R3, 0xf8, !PT ;  /* 0x000000130aff7212 */ /* 0x000fe4000782f803 */
[C---:B------:R-:W-:Y:S02]  /*bf80*/  LOP3.LUT P0, RZ, R14.reuse, 0x1, RZ, 0xc0, !PT ;  /* 0x000000010eff7812 */ /* 0x040fe4000780c0ff */
[----:B------:R-:W-:-:S04]  /*bf90*/  LOP3.LUT P2, RZ, R14, 0x2, RZ, 0xc0, !PT ;  /* 0x000000020eff7812 */ /* 0x000fc8000784c0ff */
[----:B------:R-:W-:Y:S02]  /*bfa0*/  PLOP3.LUT P0, PT, P0, P1, P2, 0xe0, 0x0 ;  /* 0x000000000000781c */ /* 0x000fe40000703c20 */
[----:B------:R-:W-:Y:S02]  /*bfb0*/  LOP3.LUT P1, RZ, R2, 0x7fffff, RZ, 0xc0, !PT ;  /* 0x007fffff02ff7812 */ /* 0x000fe4000782c0ff */
[----:B------:R-:W-:-:S04]  /*bfc0*/  SEL R0, RZ, 0x1, !P0 ;  /* 0x00000001ff007807 */ /* 0x000fc80004000000 */
[----:B------:R-:W-:-:S04]  /*bfd0*/  IADD3 R0, -R0, RZ, RZ ;  /* 0x000000ff00007210 */ /* 0x000fc80007ffe1ff */
[----:B------:R-:W-:Y:S02]  /*bfe0*/  ISETP.GE.AND P0, PT, R0, RZ, PT ;  /* 0x000000ff0000720c */ /* 0x000fe40003f06270 */
[----:B------:R-:W-:-:S04]  /*bff0*/  IADD3 R0, R18, -0xfc, RZ ;  /* 0xffffff0412007810 */ /* 0x000fc80007ffe0ff */
[----:B------:R-:W-:-:S07]  /*c000*/  SHF.R.U32.HI R3, RZ, R0, R3 ;  /* 0x00000000ff037219 */ /* 0x000fce0000011603 */
[----:B------:R-:W-:-:S05]  /*c010*/  @!P0 IADD3 R3, R3, 0x1, RZ ;  /* 0x0000000103038810 */ /* 0x000fca0007ffe0ff */
[----:B------:R-:W-:-:S05]  /*c020*/  @!P1 IMAD.SHL.U32 R3, R3, 0x2, RZ ;  /* 0x0000000203039824 */ /* 0x000fca00078e00ff */
[----:B------:R-:W-:Y:S01]  /*c030*/  LOP3.LUT R3, R3, 0x80000000, R2, 0xf8, !PT ;  /* 0x8000000003037812 */ /* 0x000fe200078ef802 */
[----:B------:R-:W-:Y:S06]  /*c040*/  BRA `(.L_x_126) ;  /* 0x0000000000047947 */ /* 0x000fec0003800000 */
.L_x_127:
[----:B------:R1:W2:Y:S02]  /*c050*/  MUFU.RCP R3, R2 ;  /* 0x0000000200037308 */ /* 0x0002a40000001000 */
.L_x_126:
[----:B------:R-:W-:Y:S05]  /*c060*/  BSYNC B2 ;  /* 0x0000000000027941 */ /* 0x000fea0003800000 */
.L_x_124:
[----:B--2---:R-:W-:Y:S02]  /*c070*/  MOV R0, R3 ;  /* 0x0000000300007202 */ /* 0x004fe40000000f00 */
[----:B-1----:R-:W-:Y:S02]  /*c080*/  MOV R2, R15 ;  /* 0x0000000f00027202 */ /* 0x002fe40000000f00 */
[----:B------:R-:W-:-:S04]  /*c090*/  MOV R3, 0x0 ;  /* 0x0000000000037802 */ /* 0x000fc80000000f00 */
[----:B------:R-:W-:Y:S05]  /*c0a0*/  RET.REL.NODEC R2 `(_ZN7cutlass13device_kernelINS_4fmha6kernel28FmhaKernelTmaWarpSpecializedINS1_10collective30FmhaMainloopTmaWarpSpecializedINS_6half_tEffN4cute5tupleIJNS7_1CILi128EEENS9_ILi64EEENS9_ILi112EEEEEENS8_IJiNS9_ILi1EEENS8_IJiiEEEEEESG_SG_NS4_14ResidualFusionEJEEENS4_15FmhaFwdEpilogueIS6_fNS8_IJSB_SC_SB_EEEEENS2_23IndividualTileSchedulerEJEEEEEvNT_6ParamsE) ;  /* 0xffffff3c02d47950 */ /* 0x000fea0003c3ffff */
.L_x_128:
[----:B------:R-:W-:-:S00]  /*c0b0*/  BRA `(.L_x_128) ;  /* 0xfffffffc00fc7947 */ /* 0x000fc0000383ffff */
[----:B------:R-:W-:-:S00]  /*c0c0*/  NOP ;  /* 0x0000000000007918 */ /* 0x000fc00000000000 */
        /* <DEDUP_REMOVED lines=11> */
.L_x_129:


//--------------------- .nv.global.init           --------------------------
	.section	.nv.global.init,"aw",@progbits
.nv.global.init:
	.type		$str$24,@object
	.size		$str$24,($str$25 - $str$24)
$str$24:
        /*0000*/ 	.byte	0x28, 0x61, 0x64, 0x64, 0x72, 0x65, 0x73, 0x73, 0x20, 0x26, 0x20, 0x6d, 0x61, 0x73, 0x6b, 0x29
        /*0010*/ 	.byte	0x20, 0x3d, 0x3d, 0x20, 0x30, 0x00
	.type		$str$25,@object
	.size		$str$25,(__unnamed_1 - $str$25)
$str$25:
        /*0016*/ 	.byte	0x2f, 0x74, 0x6d, 0x70, 0x2f, 0x63, 0x75, 0x74, 0x6c, 0x61, 0x73, 0x73, 0x5f, 0x73, 0x77, 0x65
        /*0026*/ 	.byte	0x65, 0x70, 0x5f, 0x73, 0x72, 0x63, 0x2f, 0x69, 0x6e, 0x63, 0x6c, 0x75, 0x64, 0x65, 0x2f, 0x63
        /*0036*/ 	.byte	0x75, 0x74, 0x65, 0x2f, 0x70, 0x6f, 0x69, 0x6e, 0x74, 0x65, 0x72, 0x5f, 0x66, 0x6c, 0x61, 0x67
        /*0046*/ 	.byte	0x67, 0x65, 0x64, 0x2e, 0x68, 0x70, 0x70, 0x00
	.type		__unnamed_1,@object
	.size		__unnamed_1,(__unnamed_2 - __unnamed_1)
__unnamed_1:
        /*004e*/ 	.byte	0x61, 0x75, 0x74, 0x6f, 0x20, 0x63, 0x75, 0x74, 0x65, 0x3a, 0x3a, 0x61, 0x73, 0x5f, 0x70, 0x6f
        /* <DEDUP_REMOVED lines=27> */
        /*020e*/ 	.byte	0x3e, 0x3e, 0x3e, 0x3e, 0x3e, 0x5d, 0x00
	.type		__unnamed_2,@object
	.size		__unnamed_2,(.L_1 - __unnamed_2)
__unnamed_2:
        /* <DEDUP_REMOVED lines=29> */
.L_1:


//--------------------- .nv.shared._ZN7cutlass13device_kernelINS_4fmha6kernel28FmhaKernelTmaWarpSpecializedINS1_10collective30FmhaMainloopTmaWarpSpecializedINS_6half_tEffN4cute5tupleIJNS7_1CILi128EEENS9_ILi64EEENS9_ILi112EEEEEENS8_IJiNS9_ILi1EEENS8_IJiiEEEEEESG_SG_NS4_14ResidualFusionEJEEENS4_15FmhaFwdEpilogueIS6_fNS8_IJSB_SC_SB_EEEEENS2_23IndividualTileSchedulerEJEEEEEvNT_6ParamsE --------------------------
	.section	.nv.shared._ZN7cutlass13device_kernelINS_4fmha6kernel28FmhaKernelTmaWarpSpecializedINS1_10collective30FmhaMainloopTmaWarpSpecializedINS_6half_tEffN4cute5tupleIJNS7_1CILi128EEENS9_ILi64EEENS9_ILi112EEEEEENS8_IJiNS9_ILi1EEENS8_IJiiEEEEEESG_SG_NS4_14ResidualFusionEJEEENS4_15FmhaFwdEpilogueIS6_fNS8_IJSB_SC_SB_EEEEENS2_23IndividualTileSchedulerEJEEEEEvNT_6ParamsE,"aw",@nobits
	.sectionflags	@""
	.align	16
	.zero		1024


//--------------------- .nv.shared.reserved.0     --------------------------
	.section	.nv.shared.reserved.0,"aw",@nobits
	.weak		__nv_reservedSMEM_offset_0_alias
	.size		__nv_reservedSMEM_offset_0_alias, 0, 0
	.other		__nv_reservedSMEM_offset_0_alias,@"STO_CUDA_RESERVED_SHARED STV_DEFAULT"
__nv_reservedSMEM_offset_0_alias:
	.zero		0


//--------------------- .nv.global                --------------------------
	.section	.nv.global,"aw",@nobits
.nv.global:
	.type		_ZN39_INTERNAL_ff744bfd_4_k_cu_a3f072ff_28774cute1_E,@object
	.size		_ZN39_INTERNAL_ff744bfd_4_k_cu_a3f072ff_28774cute1_E,(_ZN39_INTERNAL_ff744bfd_4_k_cu_a3f072ff_28774cuda3std3__45__cpo6cbeginE - _ZN39_INTERNAL_ff744bfd_4_k_cu_a3f072ff_28774cute1_E)
_ZN39_INTERNAL_ff744bfd_4_k_cu_a3f072ff_28774cute1_E:
	.zero		1
	.type		_ZN39_INTERNAL_ff744bfd_4_k_cu_a3f072ff_28774cuda3std3__45__cpo6cbeginE,@object
	.size		_ZN39_INTERNAL_ff744bfd_4_k_cu_a3f072ff_28774cuda3std3__45__cpo6cbeginE,(_ZN39_INTERNAL_ff744bfd_4_k_cu_a3f072ff_28774cuda3std3__48in_placeE - _ZN39_INTERNAL_ff744bfd_4_k_cu_a3f072ff_28774cuda3std3__45__cpo6cbeginE)
_ZN39_INTERNAL_ff744bfd_4_k_cu_a3f072ff_28774cuda3std3__45__cpo6cbeginE:
	.zero		1
	.type		_ZN39_INTERNAL_ff744bfd_4_k_cu_a3f072ff_28774cuda3std3__48in_placeE,@object
	.size		_ZN39_INTERNAL_ff744bfd_4_k_cu_a3f072ff_28774cuda3std3__48in_placeE,(_ZN39_INTERNAL_ff744bfd_4_k_cu_a3f072ff_28774cuda3std6ranges3__45__cpo9iter_moveE - _ZN39_INTERNAL_ff744bfd_4_k_cu_a3f072ff_28774cuda3std3__48in_placeE)
_ZN39_INTERNAL_ff744bfd_4_k_cu_a3f072ff_28774cuda3std3__48in_placeE:
	.zero		1
	.type		_ZN39_INTERNAL_ff744bfd_4_k_cu_a3f072ff_28774cuda3std6ranges3__45__cpo9iter_moveE,@object
	.size		_ZN39_INTERNAL_ff744bfd_4_k_cu_a3f072ff_28774cuda3std6ranges3__45__cpo9iter_moveE,(_ZN39_INTERNAL_ff744bfd_4_k_cu_a3f072ff_28774cuda3std3__45__cpo5beginE - _ZN39_INTERNAL_ff744bfd_4_k_cu_a3f072ff_28774cuda3std6ranges3__45__cpo9iter_moveE)
_ZN39_INTERNAL_ff744bfd_4_k_cu_a3f072ff_28774cuda3std6ranges3__45__cpo9iter_moveE:
	.zero		1
	.type		_ZN39_INTERNAL_ff744bfd_4_k_cu_a3f072ff_28774cuda3std3__45__cpo5beginE,@object
	.size		_ZN39_INTERNAL_ff744bfd_4_k_cu_a3f072ff_28774cuda3std3__45__cpo5beginE,(_ZN39_INTERNAL_ff744bfd_4_k_cu_a3f072ff_28774cuda3std3__441_GLOBAL__N__ff744bfd_4_k_cu_a3f072ff_28776ignoreE - _ZN39_INTERNAL_ff744bfd_4_k_cu_a3f072ff_28774cuda3std3__45__cpo5beginE)
_ZN39_INTERNAL_ff744bfd_4_k_cu_a3f072ff_28774cuda3std3__45__cpo5beginE:
	.zero		1
	.type		_ZN39_INTERNAL_ff744bfd_4_k_cu_a3f072ff_28774cuda3std3__441_GLOBAL__N__ff744bfd_4_k_cu_a3f072ff_28776ignoreE,@object
	.size		_ZN39_INTERNAL_ff744bfd_4_k_cu_a3f072ff_28774cuda3std3__441_GLOBAL__N__ff744bfd_4_k_cu_a3f072ff_28776ignoreE,(_ZN39_INTERNAL_ff744bfd_4_k_cu_a3f072ff_28774cute7productE - _ZN39_INTERNAL_ff744bfd_4_k_cu_a3f072ff_28774cuda3std3__441_GLOBAL__N__ff744bfd_4_k_cu_a3f072ff_28776ignoreE)
_ZN39_INTERNAL_ff744bfd_4_k_cu_a3f072ff_28774cuda3std3__441_GLOBAL__N__ff744bfd_4_k_cu_a3f072ff_28776ignoreE:
	.zero		1
	.type		_ZN39_INTERNAL_ff744bfd_4_k_cu_a3f072ff_28774cute7productE,@object
	.size		_ZN39_INTERNAL_ff744bfd_4_k_cu_a3f072ff_28774cute7productE,(_ZN39_INTERNAL_ff744bfd_4_k_cu_a3f072ff_28774cuda3std3__45__cpo3endE - _ZN39_INTERNAL_ff744bfd_4_k_cu_a3f072ff_28774cute7productE)
_ZN39_INTERNAL_ff744bfd_4_k_cu_a3f072ff_28774cute7productE:
	.zero		1
	.type		_ZN39_INTERNAL_ff744bfd_4_k_cu_a3f072ff_28774cuda3std3__45__cpo3endE,@object
	.size		_ZN39_INTERNAL_ff744bfd_4_k_cu_a3f072ff_28774cuda3std3__45__cpo3endE,(_ZN39_INTERNAL_ff744bfd_4_k_cu_a3f072ff_28774cuda3std3__419piecewise_constructE - _ZN39_INTERNAL_ff744bfd_4_k_cu_a3f072ff_28774cuda3std3__45__cpo3endE)
_ZN39_INTERNAL_ff744bfd_4_k_cu_a3f072ff_28774cuda3std3__45__cpo3endE:
	.zero		1
	.type		_ZN39_INTERNAL_ff744bfd_4_k_cu_a3f072ff_28774cuda3std3__419piecewise_constructE,@object
	.size		_ZN39_INTERNAL_ff744bfd_4_k_cu_a3f072ff_28774cuda3std3__419piecewise_constructE,(_ZN39_INTERNAL_ff744bfd_4_k_cu_a3f072ff_28774cuda3std3__45__cpo4cendE - _ZN39_INTERNAL_ff744bfd_4_k_cu_a3f072ff_28774cuda3std3__419piecewise_constructE)
_ZN39_INTERNAL_ff744bfd_4_k_cu_a3f072ff_28774cuda3std3__419piecewise_constructE:
	.zero		1
	.type		_ZN39_INTERNAL_ff744bfd_4_k_cu_a3f072ff_28774cuda3std3__45__cpo4cendE,@object
	.size		_ZN39_INTERNAL_ff744bfd_4_k_cu_a3f072ff_28774cuda3std3__45__cpo4cendE,(_ZN39_INTERNAL_ff744bfd_4_k_cu_a3f072ff_28774cuda3std6ranges3__45__cpo4swapE - _ZN39_INTERNAL_ff744bfd_4_k_cu_a3f072ff_28774cuda3std3__45__cpo4cendE)
_ZN39_INTERNAL_ff744bfd_4_k_cu_a3f072ff_28774cuda3std3__45__cpo4cendE:
	.zero		1
	.type		_ZN39_INTERNAL_ff744bfd_4_k_cu_a3f072ff_28774cuda3std6ranges3__45__cpo4swapE,@object
	.size		_ZN39_INTERNAL_ff744bfd_4_k_cu_a3f072ff_28774cuda3std6ranges3__45__cpo4swapE,(.L_9 - _ZN39_INTERNAL_ff744bfd_4_k_cu_a3f072ff_28774cuda3std6ranges3__45__cpo4swapE)
_ZN39_INTERNAL_ff744bfd_4_k_cu_a3f072ff_28774cuda3std6ranges3__45__cpo4swapE:
	.zero		1
.L_9:


//--------------------- .nv.constant0._ZN7cutlass13device_kernelINS_4fmha6kernel28FmhaKernelTmaWarpSpecializedINS1_10collective30FmhaMainloopTmaWarpSpecializedINS_6half_tEffN4cute5tupleIJNS7_1CILi128EEENS9_ILi64EEENS9_ILi112EEEEEENS8_IJiNS9_ILi1EEENS8_IJiiEEEEEESG_SG_NS4_14ResidualFusionEJEEENS4_15FmhaFwdEpilogueIS6_fNS8_IJSB_SC_SB_EEEEENS2_23IndividualTileSchedulerEJEEEEEvNT_6ParamsE --------------------------
	.section	.nv.constant0._ZN7cutlass13device_kernelINS_4fmha6kernel28FmhaKernelTmaWarpSpecializedINS1_10collective30FmhaMainloopTmaWarpSpecializedINS_6half_tEffN4cute5tupleIJNS7_1CILi128EEENS9_ILi64EEENS9_ILi112EEEEEENS8_IJiNS9_ILi1EEENS8_IJiiEEEEEESG_SG_NS4_14ResidualFusionEJEEENS4_15FmhaFwdEpilogueIS6_fNS8_IJSB_SC_SB_EEEEENS2_23IndividualTileSchedulerEJEEEEEvNT_6ParamsE,"a",@progbits
	.sectionflags	@""
	.align	4
.nv.constant0._ZN7cutlass13device_kernelINS_4fmha6kernel28FmhaKernelTmaWarpSpecializedINS1_10collective30FmhaMainloopTmaWarpSpecializedINS_6half_tEffN4cute5tupleIJNS7_1CILi128EEENS9_ILi64EEENS9_ILi112EEEEEENS8_IJiNS9_ILi1EEENS8_IJiiEEEEEESG_SG_NS4_14ResidualFusionEJEEENS4_15FmhaFwdEpilogueIS6_fNS8_IJSB_SC_SB_EEEEENS2_23IndividualTileSchedulerEJEEEEEvNT_6ParamsE:
	.zero		2688


//--------------------- SYMBOLS --------------------------

	.type		.nv.reservedSmem.offset0,@object
	.size		.nv.reservedSmem.offset0,0x4
	.type		__assertfail,@function
